// auto-generated by cutlass_sweep.gemm — config: {"arch": "sm_100", "cluster_m": 1, "cluster_n": 4, "dtype": "fp32", "dtype_b": "fp32", "layout": "nt", "stages": 0, "tile_k": 32, "tile_m": 128, "tile_n": 64}
#include "cutlass/cutlass.h"
#include "cutlass/gemm/collective/collective_builder.hpp"
#include "cutlass/gemm/device/gemm_universal_adapter.h"
#include "cutlass/gemm/kernel/gemm_universal.hpp"
#include "cutlass/epilogue/collective/collective_builder.hpp"

using ElemA = float;
using ElemB = float;
using ElemCD = float;
using Acc  = float;
using TileShape    = cute::Shape<cute::_128, cute::_64, cute::_32>;
using ClusterShape = cute::Shape<cute::_1, cute::_4, cute::_1>;

using CollectiveEpilogue = typename cutlass::epilogue::collective::CollectiveBuilder<
    cutlass::arch::Sm100, cutlass::arch::OpClassTensorOp,
    TileShape, ClusterShape,
    cutlass::epilogue::collective::EpilogueTileAuto,
    Acc, Acc,
    ElemCD, cutlass::layout::RowMajor, 128 / cutlass::sizeof_bits<ElemCD>::value,
    ElemCD, cutlass::layout::RowMajor, 128 / cutlass::sizeof_bits<ElemCD>::value,
    cutlass::epilogue::collective::EpilogueScheduleAuto
  >::CollectiveOp;

using CollectiveMainloop = typename cutlass::gemm::collective::CollectiveBuilder<
    cutlass::arch::Sm100, cutlass::arch::OpClassTensorOp,
    ElemA, cutlass::layout::RowMajor, 128 / cutlass::sizeof_bits<ElemA>::value,
    ElemB, cutlass::layout::ColumnMajor, 128 / cutlass::sizeof_bits<ElemB>::value,
    Acc,
    TileShape, ClusterShape,
    cutlass::gemm::collective::StageCountAutoCarveout<static_cast<int>(sizeof(typename CollectiveEpilogue::SharedStorage))>,
    cutlass::gemm::collective::KernelScheduleAuto
  >::CollectiveOp;

using GemmKernel = cutlass::gemm::kernel::GemmUniversal<
    cute::Shape<int,int,int,int>,
    CollectiveMainloop,
    CollectiveEpilogue
>;
using Gemm = cutlass::gemm::device::GemmUniversalAdapter<GemmKernel>;

// Force the device kernel symbol into the cubin without needing a host main.
auto* _anchor = &cutlass::device_kernel<GemmKernel>;


// ===== COMPILED SASS (sm_100a) =====

	.target	sm_100a

	.elftype	@"ET_EXEC"


//--------------------- .note.nv.tkinfo           --------------------------
	.section	.note.nv.tkinfo,"",@"SHT_NOTE"
	.sectionflags	@"SHF_NOTE_NV_TKINFO"
	.tkinfo
        /*0018*/ 	.word	0x00000002
        /*0030*/ 	.string	""
        /*0030*/ 	.string	"ptxas"
        /*0030*/ 	.string	"Cuda compilation tools, release 13.0, V13.0.88"
        /*0030*/ 	.string	"Build cuda_13.0.r13.0/compiler.36424714_0"
        /*0030*/ 	.string	"-arch sm_100a -m 64 "



//--------------------- .note.nv.cuinfo           --------------------------
	.section	.note.nv.cuinfo,"",@"SHT_NOTE"
	.sectionflags	@"SHF_NOTE_NV_CUINFO"
        /*0018*/ 	.short	0x0002
        /*001a*/ 	.short	0x0064
        /*001c*/ 	.short	0x0082
	.zero		2


//--------------------- .nv.info                  --------------------------
	.section	.nv.info,"",@"SHT_CUDA_INFO"
	.align	4


	//----- nvinfo : EIATTR_REGCOUNT
	.align		4
        /*0000*/ 	.byte	0x04, 0x2f
        /*0002*/ 	.short	(.L_19 - .L_18)
	.align		4
.L_18:
        /*0004*/ 	.word	index@(_ZN7cutlass13device_kernelINS_4gemm6kernel13GemmUniversalIN4cute5tupleIJiiiiEEENS1_10collective13CollectiveMmaINS1_35MainloopSm100TmaUmmaWarpSpecializedILi8ELi2ELi4ENS5_IJNS4_1CILi1EEENSA_ILi4EEESB_EEEEENS5_IJNSA_ILi128EEENSA_ILi64EEENSA_ILi32EEEEEEfNS5_IJlSB_lEEEfSJ_NS4_8TiledMMAINS4_8MMA_AtomIJNS4_17SM100_MMA_TF32_SSINS_10tfloat32_tESN_fLi128ELi64ELNS4_4UMMA5MajorE0ELSP_0ELNSO_7ScaleInE0ELSQ_0EEEEEENS4_6LayoutINS5_IJSB_SB_SB_EEENS5_IJNSA_ILi0EEESV_SV_EEEEENS5_IJNS4_10UnderscoreESY_SY_EEEEENS4_23SM90_TMA_LOAD_MULTICASTENS4_14ComposedLayoutINS4_7SwizzleILi3ELi4ELi3EEENS4_18smem_ptr_flag_bitsILi32EEENST_INS5_IJNSA_ILi8EEESH_EEENS5_IJSH_SB_EEEEEEEvNS4_8identityENS4_13SM90_TMA_LOADES1B_vS1C_EENS_8epilogue10collective18CollectiveEpilogueINS1F_23Sm100TmaWarpSpecializedILi4ELi2ELi16ELb1ELb0EEEJSI_NS5_IJNST_ISF_SB_EENST_INSA_ILi16EEESB_EEEEEfSJ_fSJ_NS1F_6fusion15FusionCallbacksIS1J_NS1O_17LinearCombinationIffffLNS_15FloatRoundStyleE2EEESI_S1N_JEEENS4_5SM1004TMEM4LOAD26SM100_TMEM_LOAD_32dp32b16xES1D_NS12_INS13_ILi2ELi4ELi3EEES16_NST_INS5_IJS17_S1L_EEENS5_IJS1L_SB_EEEEEEENS4_39AutoVectorizingCopyWithAssumedAlignmentILi128EEENS4_14SM90_TMA_STOREES22_S24_S24_EEEvvEEEEvNT_6ParamsE)
        /*0008*/ 	.word	0x0000004c


	//----- nvinfo : EIATTR_FRAME_SIZE
	.align		4
.L_19:
        /*000c*/ 	.byte	0x04, 0x11
        /*000e*/ 	.short	(.L_21 - .L_20)
	.align		4
.L_20:
        /*0010*/ 	.word	index@($__internal_2_$__cuda_sm10x_tcgen05_guardrail_trap_unallocated_columns_being_dealloced)
        /*0014*/ 	.word	0x00000000


	//----- nvinfo : EIATTR_FRAME_SIZE
	.align		4
.L_21:
        /*0018*/ 	.byte	0x04, 0x11
        /*001a*/ 	.short	(.L_23 - .L_22)
	.align		4
.L_22:
        /*001c*/ 	.word	index@($__internal_1_$__cuda_sm10x_tcgen05_guardrail_trap_phase_invalid_during_alloc)
        /*0020*/ 	.word	0x00000000


	//----- nvinfo : EIATTR_FRAME_SIZE
	.align		4
.L_23:
        /*0024*/ 	.byte	0x04, 0x11
        /*0026*/ 	.short	(.L_25 - .L_24)
	.align		4
.L_24:
        /*0028*/ 	.word	index@($__internal_0_$__cuda_sm10x_tcgen05_guardrail_trap_col_being_dealloced_not_returned_by_alloc)
        /*002c*/ 	.word	0x00000000


	//----- nvinfo : EIATTR_FRAME_SIZE
	.align		4
.L_25:
        /*0030*/ 	.byte	0x04, 0x11
        /*0032*/ 	.short	(.L_27 - .L_26)
	.align		4
.L_26:
        /*0034*/ 	.word	index@(_ZN7cutlass13device_kernelINS_4gemm6kernel13GemmUniversalIN4cute5tupleIJiiiiEEENS1_10collective13CollectiveMmaINS1_35MainloopSm100TmaUmmaWarpSpecializedILi8ELi2ELi4ENS5_IJNS4_1CILi1EEENSA_ILi4EEESB_EEEEENS5_IJNSA_ILi128EEENSA_ILi64EEENSA_ILi32EEEEEEfNS5_IJlSB_lEEEfSJ_NS4_8TiledMMAINS4_8MMA_AtomIJNS4_17SM100_MMA_TF32_SSINS_10tfloat32_tESN_fLi128ELi64ELNS4_4UMMA5MajorE0ELSP_0ELNSO_7ScaleInE0ELSQ_0EEEEEENS4_6LayoutINS5_IJSB_SB_SB_EEENS5_IJNSA_ILi0EEESV_SV_EEEEENS5_IJNS4_10UnderscoreESY_SY_EEEEENS4_23SM90_TMA_LOAD_MULTICASTENS4_14ComposedLayoutINS4_7SwizzleILi3ELi4ELi3EEENS4_18smem_ptr_flag_bitsILi32EEENST_INS5_IJNSA_ILi8EEESH_EEENS5_IJSH_SB_EEEEEEEvNS4_8identityENS4_13SM90_TMA_LOADES1B_vS1C_EENS_8epilogue10collective18CollectiveEpilogueINS1F_23Sm100TmaWarpSpecializedILi4ELi2ELi16ELb1ELb0EEEJSI_NS5_IJNST_ISF_SB_EENST_INSA_ILi16EEESB_EEEEEfSJ_fSJ_NS1F_6fusion15FusionCallbacksIS1J_NS1O_17LinearCombinationIffffLNS_15FloatRoundStyleE2EEESI_S1N_JEEENS4_5SM1004TMEM4LOAD26SM100_TMEM_LOAD_32dp32b16xES1D_NS12_INS13_ILi2ELi4ELi3EEES16_NST_INS5_IJS17_S1L_EEENS5_IJS1L_SB_EEEEEEENS4_39AutoVectorizingCopyWithAssumedAlignmentILi128EEENS4_14SM90_TMA_STOREES22_S24_S24_EEEvvEEEEvNT_6ParamsE)
        /*0038*/ 	.word	0x00000000


	//----- nvinfo : EIATTR_MIN_STACK_SIZE
	.align		4
.L_27:
        /*003c*/ 	.byte	0x04, 0x12
        /*003e*/ 	.short	(.L_29 - .L_28)
	.align		4
.L_28:
        /*0040*/ 	.word	index@(_ZN7cutlass13device_kernelINS_4gemm6kernel13GemmUniversalIN4cute5tupleIJiiiiEEENS1_10collective13CollectiveMmaINS1_35MainloopSm100TmaUmmaWarpSpecializedILi8ELi2ELi4ENS5_IJNS4_1CILi1EEENSA_ILi4EEESB_EEEEENS5_IJNSA_ILi128EEENSA_ILi64EEENSA_ILi32EEEEEEfNS5_IJlSB_lEEEfSJ_NS4_8TiledMMAINS4_8MMA_AtomIJNS4_17SM100_MMA_TF32_SSINS_10tfloat32_tESN_fLi128ELi64ELNS4_4UMMA5MajorE0ELSP_0ELNSO_7ScaleInE0ELSQ_0EEEEEENS4_6LayoutINS5_IJSB_SB_SB_EEENS5_IJNSA_ILi0EEESV_SV_EEEEENS5_IJNS4_10UnderscoreESY_SY_EEEEENS4_23SM90_TMA_LOAD_MULTICASTENS4_14ComposedLayoutINS4_7SwizzleILi3ELi4ELi3EEENS4_18smem_ptr_flag_bitsILi32EEENST_INS5_IJNSA_ILi8EEESH_EEENS5_IJSH_SB_EEEEEEEvNS4_8identityENS4_13SM90_TMA_LOADES1B_vS1C_EENS_8epilogue10collective18CollectiveEpilogueINS1F_23Sm100TmaWarpSpecializedILi4ELi2ELi16ELb1ELb0EEEJSI_NS5_IJNST_ISF_SB_EENST_INSA_ILi16EEESB_EEEEEfSJ_fSJ_NS1F_6fusion15FusionCallbacksIS1J_NS1O_17LinearCombinationIffffLNS_15FloatRoundStyleE2EEESI_S1N_JEEENS4_5SM1004TMEM4LOAD26SM100_TMEM_LOAD_32dp32b16xES1D_NS12_INS13_ILi2ELi4ELi3EEES16_NST_INS5_IJS17_S1L_EEENS5_IJS1L_SB_EEEEEEENS4_39AutoVectorizingCopyWithAssumedAlignmentILi128EEENS4_14SM90_TMA_STOREES22_S24_S24_EEEvvEEEEvNT_6ParamsE)
        /*0044*/ 	.word	0x00000000
.L_29:


//--------------------- .nv.compat                --------------------------
	.section	.nv.compat,"",@"SHT_CUDA_COMPAT_INFO"
	.align	4
        /*0000*/ 	.byte	0x02, 0x09, 0x01, 0x00, 0x02, 0x02, 0x02, 0x00, 0x02, 0x05, 0x05, 0x00, 0x03, 0x07, 0x01, 0x01
        /*0010*/ 	.byte	0x02, 0x03, 0x01, 0x00, 0x02, 0x06, 0x01, 0x00, 0x04, 0x0b, 0x08, 0x00, 0x09, 0x00, 0x00, 0x00
        /*0020*/ 	.byte	0x00, 0x00, 0x00, 0x00


//--------------------- .nv.info._ZN7cutlass13device_kernelINS_4gemm6kernel13GemmUniversalIN4cute5tupleIJiiiiEEENS1_10collective13CollectiveMmaINS1_35MainloopSm100TmaUmmaWarpSpecializedILi8ELi2ELi4ENS5_IJNS4_1CILi1EEENSA_ILi4EEESB_EEEEENS5_IJNSA_ILi128EEENSA_ILi64EEENSA_ILi32EEEEEEfNS5_IJlSB_lEEEfSJ_NS4_8TiledMMAINS4_8MMA_AtomIJNS4_17SM100_MMA_TF32_SSINS_10tfloat32_tESN_fLi128ELi64ELNS4_4UMMA5MajorE0ELSP_0ELNSO_7ScaleInE0ELSQ_0EEEEEENS4_6LayoutINS5_IJSB_SB_SB_EEENS5_IJNSA_ILi0EEESV_SV_EEEEENS5_IJNS4_10UnderscoreESY_SY_EEEEENS4_23SM90_TMA_LOAD_MULTICASTENS4_14ComposedLayoutINS4_7SwizzleILi3ELi4ELi3EEENS4_18smem_ptr_flag_bitsILi32EEENST_INS5_IJNSA_ILi8EEESH_EEENS5_IJSH_SB_EEEEEEEvNS4_8identityENS4_13SM90_TMA_LOADES1B_vS1C_EENS_8epilogue10collective18CollectiveEpilogueINS1F_23Sm100TmaWarpSpecializedILi4ELi2ELi16ELb1ELb0EEEJSI_NS5_IJNST_ISF_SB_EENST_INSA_ILi16EEESB_EEEEEfSJ_fSJ_NS1F_6fusion15FusionCallbacksIS1J_NS1O_17LinearCombinationIffffLNS_15FloatRoundStyleE2EEESI_S1N_JEEENS4_5SM1004TMEM4LOAD26SM100_TMEM_LOAD_32dp32b16xES1D_NS12_INS13_ILi2ELi4ELi3EEES16_NST_INS5_IJS17_S1L_EEENS5_IJS1L_SB_EEEEEEENS4_39AutoVectorizingCopyWithAssumedAlignmentILi128EEENS4_14SM90_TMA_STOREES22_S24_S24_EEEvvEEEEvNT_6ParamsE --------------------------
	.section	.nv.info._ZN7cutlass13device_kernelINS_4gemm6kernel13GemmUniversalIN4cute5tupleIJiiiiEEENS1_10collective13CollectiveMmaINS1_35MainloopSm100TmaUmmaWarpSpecializedILi8ELi2ELi4ENS5_IJNS4_1CILi1EEENSA_ILi4EEESB_EEEEENS5_IJNSA_ILi128EEENSA_ILi64EEENSA_ILi32EEEEEEfNS5_IJlSB_lEEEfSJ_NS4_8TiledMMAINS4_8MMA_AtomIJNS4_17SM100_MMA_TF32_SSINS_10tfloat32_tESN_fLi128ELi64ELNS4_4UMMA5MajorE0ELSP_0ELNSO_7ScaleInE0ELSQ_0EEEEEENS4_6LayoutINS5_IJSB_SB_SB_EEENS5_IJNSA_ILi0EEESV_SV_EEEEENS5_IJNS4_10UnderscoreESY_SY_EEEEENS4_23SM90_TMA_LOAD_MULTICASTENS4_14ComposedLayoutINS4_7SwizzleILi3ELi4ELi3EEENS4_18smem_ptr_flag_bitsILi32EEENST_INS5_IJNSA_ILi8EEESH_EEENS5_IJSH_SB_EEEEEEEvNS4_8identityENS4_13SM90_TMA_LOADES1B_vS1C_EENS_8epilogue10collective18CollectiveEpilogueINS1F_23Sm100TmaWarpSpecializedILi4ELi2ELi16ELb1ELb0EEEJSI_NS5_IJNST_ISF_SB_EENST_INSA_ILi16EEESB_EEEEEfSJ_fSJ_NS1F_6fusion15FusionCallbacksIS1J_NS1O_17LinearCombinationIffffLNS_15FloatRoundStyleE2EEESI_S1N_JEEENS4_5SM1004TMEM4LOAD26SM100_TMEM_LOAD_32dp32b16xES1D_NS12_INS13_ILi2ELi4ELi3EEES16_NST_INS5_IJS17_S1L_EEENS5_IJS1L_SB_EEEEEEENS4_39AutoVectorizingCopyWithAssumedAlignmentILi128EEENS4_14SM90_TMA_STOREES22_S24_S24_EEEvvEEEEvNT_6ParamsE,"",@"SHT_CUDA_INFO"
	.sectionflags	@""
	.align	4


	//----- nvinfo : EIATTR_CUDA_API_VERSION
	.align		4
        /*0000*/ 	.byte	0x04, 0x37
        /*0002*/ 	.short	(.L_31 - .L_30)
.L_30:
        /*0004*/ 	.word	0x00000082


	//----- nvinfo : EIATTR_KPARAM_INFO
	.align		4
.L_31:
        /*0008*/ 	.byte	0x04, 0x17
        /*000a*/ 	.short	(.L_33 - .L_32)
.L_32:
        /*000c*/ 	.word	0x00000000
        /*0010*/ 	.short	0x0000
        /*0012*/ 	.short	0x0000
        /*0014*/ 	.byte	0x00, 0xf0, 0x01, 0x20


	//----- nvinfo : EIATTR_AT_ENTRY_FRAGMENTS
	.align		4
.L_33:
        /*0018*/ 	.byte	0x04, 0x4f
        /*001a*/ 	.short	(.L_35 - .L_34)


	//   ....[0]....
.L_34:
        /*001c*/ 	.word	0x00000006


	//----- nvinfo : EIATTR_RESERVED_SMEM_USED
	.align		4
.L_35:
        /*0020*/ 	.byte	0x01, 0x41
	.zero		2


	//----- nvinfo : EIATTR_SPARSE_MMA_MASK
	.align		4
        /*0024*/ 	.byte	0x03, 0x50
        /*0026*/ 	.short	0x0000


	//----- nvinfo : EIATTR_TCGEN05_1CTA_USED
	.align		4
        /*0028*/ 	.byte	0x01, 0x51
	.zero		2


	//----- nvinfo : EIATTR_MAXREG_COUNT
	.align		4
        /*002c*/ 	.byte	0x03, 0x1b
        /*002e*/ 	.short	0x00ff


	//----- nvinfo : EIATTR_NUM_BARRIERS
	.align		4
        /*0030*/ 	.byte	0x02, 0x4c
        /*0032*/ 	.byte	0x07
	.zero		1


	//----- nvinfo : EIATTR_EXTERNS
	.align		4
        /*0034*/ 	.byte	0x04, 0x0f
        /*0036*/ 	.short	(.L_37 - .L_36)


	//   ....[0]....
	.align		4
.L_36:
        /*0038*/ 	.word	index@(__assertfail)


	//----- nvinfo : EIATTR_MERCURY_ISA_VERSION
	.align		4
.L_37:
        /*003c*/ 	.byte	0x03, 0x5f
        /*003e*/ 	.short	0x0101


	//----- nvinfo : EIATTR_INT_WARP_WIDE_INSTR_OFFSETS
	.align		4
        /*0040*/ 	.byte	0x04, 0x31
        /*0042*/ 	.short	(.L_39 - .L_38)


	//   ....[0]....
.L_38:
        /*0044*/ 	.word	0x00004040


	//   ....[1]....
        /*0048*/ 	.word	0x00004070


	//   ....[2]....
        /*004c*/ 	.word	0x00004090


	//   ....[3]....
        /*0050*/ 	.word	0x00004c10


	//   ....[4]....
        /*0054*/ 	.word	0x00004c80


	//   ....[5]....
        /*0058*/ 	.word	0x00004d50


	//   ....[6]....
        /*005c*/ 	.word	0x00004dd0


	//   ....[7]....
        /*0060*/ 	.word	0x00004ec0


	//   ....[8]....
        /*0064*/ 	.word	0x00004f40


	//   ....[9]....
        /*0068*/ 	.word	0x00005020


	//   ....[10]....
        /*006c*/ 	.word	0x000050d0


	//----- nvinfo : EIATTR_COOP_GROUP_MASK_REGIDS
	.align		4
.L_39:
        /*0070*/ 	.byte	0x04, 0x29
        /*0072*/ 	.short	(.L_41 - .L_40)


	//   ....[0]....
.L_40:
        /*0074*/ 	.word	0xffffffff


	//   ....[1]....
        /*0078*/ 	.word	0xffffffff


	//   ....[2]....
        /*007c*/ 	.word	0xffffffff


	//   ....[3]....
        /*0080*/ 	.word	0xffffffff


	//   ....[4]....
        /*0084*/ 	.word	0xffffffff


	//   ....[5]....
        /*0088*/ 	.word	0xffffffff


	//   ....[6]....
        /*008c*/ 	.word	0xffffffff


	//   ....[7]....
        /*0090*/ 	.word	0xffffffff


	//   ....[8]....
        /*0094*/ 	.word	0xffffffff


	//   ....[9]....
        /*0098*/ 	.word	0xffffffff


	//   ....[10]....
        /*009c*/ 	.word	0xffffffff


	//   ....[11]....
        /*00a0*/ 	.word	0xffffffff


	//   ....[12]....
        /*00a4*/ 	.word	0xffffffff


	//   ....[13]....
        /*00a8*/ 	.word	0xffffffff


	//----- nvinfo : EIATTR_COOP_GROUP_INSTR_OFFSETS
	.align		4
.L_41:
        /*00ac*/ 	.byte	0x04, 0x28
        /*00ae*/ 	.short	(.L_43 - .L_42)


	//   ....[0]....
.L_42:
        /*00b0*/ 	.word	0x00000080


	//   ....[1]....
        /*00b4*/ 	.word	0x000004f0


	//   ....[2]....
        /*00b8*/ 	.word	0x00000750


	//   ....[3]....
        /*00bc*/ 	.word	0x000008f0


	//   ....[4]....
        /*00c0*/ 	.word	0x000009f0


	//   ....[5]....
        /*00c4*/ 	.word	0x00000b60


	//   ....[6]....
        /*00c8*/ 	.word	0x00000d00


	//   ....[7]....
        /*00cc*/ 	.word	0x00000eb0


	//   ....[8]....
        /*00d0*/ 	.word	0x00002160


	//   ....[9]....
        /*00d4*/ 	.word	0x00003290


	//   ....[10]....
        /*00d8*/ 	.word	0x000034a0


	//   ....[11]....
        /*00dc*/ 	.word	0x000034d0


	//   ....[12]....
        /*00e0*/ 	.word	0x00003f20


	//   ....[13]....
        /*00e4*/ 	.word	0x00004150


	//----- nvinfo : EIATTR_VRC_CTA_INIT_COUNT
	.align		4
.L_43:
        /*00e8*/ 	.byte	0x02, 0x4a
        /*00ea*/ 	.byte	0x80
	.zero		1


	//----- nvinfo : EIATTR_SYSCALL_OFFSETS
	.align		4
        /*00ec*/ 	.byte	0x04, 0x46
        /*00ee*/ 	.short	(.L_45 - .L_44)


	//   ....[0]....
.L_44:
        /*00f0*/ 	.word	0x00005d20


	//   ....[1]....
        /*00f4*/ 	.word	0x00005e10


	//   ....[2]....
        /*00f8*/ 	.word	0x000065b0


	//   ....[3]....
        /*00fc*/ 	.word	0x00006d30


	//   ....[4]....
        /*0100*/ 	.word	0x00007490


	//   ....[5]....
        /*0104*/ 	.word	0x00007be0


	//----- nvinfo : EIATTR_MBARRIER_INSTR_OFFSETS
	.align		4
.L_45:
        /*0108*/ 	.byte	0x04, 0x39
        /*010a*/ 	.short	(.L_47 - .L_46)


	//   ....[0]....
.L_46:
        /*010c*/ 	.word	0x00000630
        /*0110*/ 	.word	0x000000ff
        /*0114*/ 	.word	0x00000000
        /*0118*/ 	.short	0x0100
        /*011a*/ 	.byte	0x04
	.zero		1


	//   ....[1]....
        /*011c*/ 	.word	0x00000640
        /*0120*/ 	.word	0x000000ff
        /*0124*/ 	.word	0x00000040
        /*0128*/ 	.short	0x0100
        /*012a*/ 	.byte	0x04
	.zero		1


	//   ....[2]....
        /*012c*/ 	.word	0x00000650
        /*0130*/ 	.word	0x000000ff
        /*0134*/ 	.word	0x00000008
        /*0138*/ 	.short	0x0100
        /*013a*/ 	.byte	0x04
	.zero		1


	//   ....[3]....
        /*013c*/ 	.word	0x00000660
        /*0140*/ 	.word	0x000000ff
        /*0144*/ 	.word	0x00000048
        /*0148*/ 	.short	0x0100
        /*014a*/ 	.byte	0x04
	.zero		1


	//   ....[4]....
        /*014c*/ 	.word	0x00000670
        /*0150*/ 	.word	0x000000ff
        /*0154*/ 	.word	0x00000010
        /*0158*/ 	.short	0x0100
        /*015a*/ 	.byte	0x04
	.zero		1


	//   ....[5]....
        /*015c*/ 	.word	0x00000680
        /*0160*/ 	.word	0x000000ff
        /*0164*/ 	.word	0x00000050
        /*0168*/ 	.short	0x0100
        /*016a*/ 	.byte	0x04
	.zero		1


	//   ....[6]....
        /*016c*/ 	.word	0x00000690
        /*0170*/ 	.word	0x000000ff
        /*0174*/ 	.word	0x00000018
        /*0178*/ 	.short	0x0100
        /*017a*/ 	.byte	0x04
	.zero		1


	//   ....[7]....
        /*017c*/ 	.word	0x000006a0
        /*0180*/ 	.word	0x000000ff
        /*0184*/ 	.word	0x00000058
        /*0188*/ 	.short	0x0100
        /*018a*/ 	.byte	0x04
	.zero		1


	//   ....[8]....
        /*018c*/ 	.word	0x000006b0
        /*0190*/ 	.word	0x000000ff
        /*0194*/ 	.word	0x00000020
        /*0198*/ 	.short	0x0100
        /*019a*/ 	.byte	0x04
	.zero		1


	//   ....[9]....
        /*019c*/ 	.word	0x000006c0
        /*01a0*/ 	.word	0x000000ff
        /*01a4*/ 	.word	0x00000060
        /*01a8*/ 	.short	0x0100
        /*01aa*/ 	.byte	0x04
	.zero		1


	//   ....[10]....
        /*01ac*/ 	.word	0x000006d0
        /*01b0*/ 	.word	0x000000ff
        /*01b4*/ 	.word	0x00000028
        /*01b8*/ 	.short	0x0100
        /*01ba*/ 	.byte	0x04
	.zero		1


	//   ....[11]....
        /*01bc*/ 	.word	0x000006e0
        /*01c0*/ 	.word	0x000000ff
        /*01c4*/ 	.word	0x00000068
        /*01c8*/ 	.short	0x0100
        /*01ca*/ 	.byte	0x04
	.zero		1


	//   ....[12]....
        /*01cc*/ 	.word	0x000006f0
        /*01d0*/ 	.word	0x000000ff
        /*01d4*/ 	.word	0x00000030
        /*01d8*/ 	.short	0x0100
        /*01da*/ 	.byte	0x04
	.zero		1


	//   ....[13]....
        /*01dc*/ 	.word	0x00000700
        /*01e0*/ 	.word	0x000000ff
        /*01e4*/ 	.word	0x00000070
        /*01e8*/ 	.short	0x0100
        /*01ea*/ 	.byte	0x04
	.zero		1


	//   ....[14]....
        /*01ec*/ 	.word	0x00000710
        /*01f0*/ 	.word	0x000000ff
        /*01f4*/ 	.word	0x00000038
        /*01f8*/ 	.short	0x0100
        /*01fa*/ 	.byte	0x04
	.zero		1


	//   ....[15]....
        /*01fc*/ 	.word	0x00000720
        /*0200*/ 	.word	0x000000ff
        /*0204*/ 	.word	0x00000078
        /*0208*/ 	.short	0x0100
        /*020a*/ 	.byte	0x04
	.zero		1


	//   ....[16]....
        /*020c*/ 	.word	0x00000860
        /*0210*/ 	.word	0x000000ff
        /*0214*/ 	.word	0x00000080
        /*0218*/ 	.short	0x0100
        /*021a*/ 	.byte	0x04
	.zero		1


	//   ....[17]....
        /*021c*/ 	.word	0x00000870
        /*0220*/ 	.word	0x000000ff
        /*0224*/ 	.word	0x000000a0
        /*0228*/ 	.short	0x0100
        /*022a*/ 	.byte	0x04
	.zero		1


	//   ....[18]....
        /*022c*/ 	.word	0x00000880
        /*0230*/ 	.word	0x000000ff
        /*0234*/ 	.word	0x00000088
        /*0238*/ 	.short	0x0100
        /*023a*/ 	.byte	0x04
	.zero		1


	//   ....[19]....
        /*023c*/ 	.word	0x00000890
        /*0240*/ 	.word	0x000000ff
        /*0244*/ 	.word	0x000000a8
        /*0248*/ 	.short	0x0100
        /*024a*/ 	.byte	0x04
	.zero		1


	//   ....[20]....
        /*024c*/ 	.word	0x000008a0
        /*0250*/ 	.word	0x000000ff
        /*0254*/ 	.word	0x00000090
        /*0258*/ 	.short	0x0100
        /*025a*/ 	.byte	0x04
	.zero		1


	//   ....[21]....
        /*025c*/ 	.word	0x000008b0
        /*0260*/ 	.word	0x000000ff
        /*0264*/ 	.word	0x000000b0
        /*0268*/ 	.short	0x0100
        /*026a*/ 	.byte	0x04
	.zero		1


	//   ....[22]....
        /*026c*/ 	.word	0x000008c0
        /*0270*/ 	.word	0x000000ff
        /*0274*/ 	.word	0x00000098
        /*0278*/ 	.short	0x0100
        /*027a*/ 	.byte	0x04
	.zero		1


	//   ....[23]....
        /*027c*/ 	.word	0x000008d0
        /*0280*/ 	.word	0x000000ff
        /*0284*/ 	.word	0x000000b8
        /*0288*/ 	.short	0x0100
        /*028a*/ 	.byte	0x04
	.zero		1


	//   ....[24]....
        /*028c*/ 	.word	0x000009c0
        /*0290*/ 	.word	0x000000ff
        /*0294*/ 	.word	0x000000c0
        /*0298*/ 	.short	0x0100
        /*029a*/ 	.byte	0x06
	.zero		1


	//   ....[25]....
        /*029c*/ 	.word	0x000009d0
        /*02a0*/ 	.word	0x000000ff
        /*02a4*/ 	.word	0x000000c8
        /*02a8*/ 	.short	0x0100
        /*02aa*/ 	.byte	0x06
	.zero		1


	//   ....[26]....
        /*02ac*/ 	.word	0x00000b10
        /*02b0*/ 	.word	0x000000ff
        /*02b4*/ 	.word	0x000000d0
        /*02b8*/ 	.short	0x0100
        /*02ba*/ 	.byte	0x06
	.zero		1


	//   ....[27]....
        /*02bc*/ 	.word	0x00000b20
        /*02c0*/ 	.word	0x000000ff
        /*02c4*/ 	.word	0x000000e0
        /*02c8*/ 	.short	0x0100
        /*02ca*/ 	.byte	0x06
	.zero		1


	//   ....[28]....
        /*02cc*/ 	.word	0x00000b30
        /*02d0*/ 	.word	0x000000ff
        /*02d4*/ 	.word	0x000000d8
        /*02d8*/ 	.short	0x0100
        /*02da*/ 	.byte	0x06
	.zero		1


	//   ....[29]....
        /*02dc*/ 	.word	0x00000b40
        /*02e0*/ 	.word	0x000000ff
        /*02e4*/ 	.word	0x000000e8
        /*02e8*/ 	.short	0x0100
        /*02ea*/ 	.byte	0x06
	.zero		1


	//   ....[30]....
        /*02ec*/ 	.word	0x00000c70
        /*02f0*/ 	.word	0x000000ff
        /*02f4*/ 	.word	0x000000f0
        /*02f8*/ 	.short	0x0100
        /*02fa*/ 	.byte	0x04
	.zero		1


	//   ....[31]....
        /*02fc*/ 	.word	0x00000c80
        /*0300*/ 	.word	0x000000ff
        /*0304*/ 	.word	0x00000110
        /*0308*/ 	.short	0x0100
        /*030a*/ 	.byte	0x04
	.zero		1


	//   ....[32]....
        /*030c*/ 	.word	0x00000c90
        /*0310*/ 	.word	0x000000ff
        /*0314*/ 	.word	0x000000f8
        /*0318*/ 	.short	0x0100
        /*031a*/ 	.byte	0x04
	.zero		1


	//   ....[33]....
        /*031c*/ 	.word	0x00000ca0
        /*0320*/ 	.word	0x000000ff
        /*0324*/ 	.word	0x00000118
        /*0328*/ 	.short	0x0100
        /*032a*/ 	.byte	0x04
	.zero		1


	//   ....[34]....
        /*032c*/ 	.word	0x00000cb0
        /*0330*/ 	.word	0x000000ff
        /*0334*/ 	.word	0x00000100
        /*0338*/ 	.short	0x0100
        /*033a*/ 	.byte	0x04
	.zero		1


	//   ....[35]....
        /*033c*/ 	.word	0x00000cc0
        /*0340*/ 	.word	0x000000ff
        /*0344*/ 	.word	0x00000120
        /*0348*/ 	.short	0x0100
        /*034a*/ 	.byte	0x04
	.zero		1


	//   ....[36]....
        /*034c*/ 	.word	0x00000cd0
        /*0350*/ 	.word	0x000000ff
        /*0354*/ 	.word	0x00000108
        /*0358*/ 	.short	0x0100
        /*035a*/ 	.byte	0x04
	.zero		1


	//   ....[37]....
        /*035c*/ 	.word	0x00000ce0
        /*0360*/ 	.word	0x000000ff
        /*0364*/ 	.word	0x00000128
        /*0368*/ 	.short	0x0100
        /*036a*/ 	.byte	0x04
	.zero		1


	//   ....[38]....
        /*036c*/ 	.word	0x00000dd0
        /*0370*/ 	.word	0x000000ff
        /*0374*/ 	.word	0x00000130
        /*0378*/ 	.short	0x0100
        /*037a*/ 	.byte	0x04
	.zero		1


	//   ....[39]....
        /*037c*/ 	.word	0x00000de0
        /*0380*/ 	.word	0x000000ff
        /*0384*/ 	.word	0x00000140
        /*0388*/ 	.short	0x0100
        /*038a*/ 	.byte	0x04
	.zero		1


	//   ....[40]....
        /*038c*/ 	.word	0x00000df0
        /*0390*/ 	.word	0x000000ff
        /*0394*/ 	.word	0x00000138
        /*0398*/ 	.short	0x0100
        /*039a*/ 	.byte	0x04
	.zero		1


	//   ....[41]....
        /*039c*/ 	.word	0x00000e00
        /*03a0*/ 	.word	0x000000ff
        /*03a4*/ 	.word	0x00000148
        /*03a8*/ 	.short	0x0100
        /*03aa*/ 	.byte	0x04
	.zero		1


	//   ....[42]....
        /*03ac*/ 	.word	0x00001a00
        /*03b0*/ 	.word	0x00000000
        /*03b4*/ 	.word	0x00000140
        /*03b8*/ 	.short	0x010a
        /*03ba*/ 	.byte	0xff
	.zero		1


	//   ....[43]....
        /*03bc*/ 	.word	0x00001a30
        /*03c0*/ 	.word	0x00000000
        /*03c4*/ 	.word	0x00000130
        /*03c8*/ 	.short	0x0101
        /*03ca*/ 	.byte	0xff
	.zero		1


	//   ....[44]....
        /*03cc*/ 	.word	0x00001ae0
        /*03d0*/ 	.word	0x000000ff
        /*03d4*/ 	.word	0x00000040
        /*03d8*/ 	.short	0x010a
        /*03da*/ 	.byte	0x04
	.zero		1


	//   ....[45]....
        /*03dc*/ 	.word	0x00001b60
        /*03e0*/ 	.word	0x000000ff
        /*03e4*/ 	.word	0x00000040
        /*03e8*/ 	.short	0x010a
        /*03ea*/ 	.byte	0x21
	.zero		1


	//   ....[46]....
        /*03ec*/ 	.word	0x00001cf0
        /*03f0*/ 	.word	0x000000ff
        /*03f4*/ 	.word	0x00000040
        /*03f8*/ 	.short	0x010a
        /*03fa*/ 	.byte	0x08
	.zero		1


	//   ....[47]....
        /*03fc*/ 	.word	0x00001e20
        /*0400*/ 	.word	0x000000ff
        /*0404*/ 	.word	0x000000c8
        /*0408*/ 	.short	0x0101
        /*040a*/ 	.byte	0x07
	.zero		1


	//   ....[48]....
        /*040c*/ 	.word	0x00001e40
        /*0410*/ 	.word	0x000000ff
        /*0414*/ 	.word	0x00000040
        /*0418*/ 	.short	0x010a
        /*041a*/ 	.byte	0x04
	.zero		1


	//   ....[49]....
        /*041c*/ 	.word	0x00001ec0
        /*0420*/ 	.word	0x000000ff
        /*0424*/ 	.word	0x00000040
        /*0428*/ 	.short	0x010a
        /*042a*/ 	.byte	0x11
	.zero		1


	//   ....[50]....
        /*042c*/ 	.word	0x00002050
        /*0430*/ 	.word	0x000000ff
        /*0434*/ 	.word	0x00000040
        /*0438*/ 	.short	0x010a
        /*043a*/ 	.byte	0x06
	.zero		1


	//   ....[51]....
        /*043c*/ 	.word	0x00002190
        /*0440*/ 	.word	0x00000003
        /*0444*/ 	.word	0x000000d0
        /*0448*/ 	.short	0x010a
        /*044a*/ 	.byte	0xff
	.zero		1


	//   ....[52]....
        /*044c*/ 	.word	0x000022e0
        /*0450*/ 	.word	0x00000000
        /*0454*/ 	.word	0x00000000
        /*0458*/ 	.short	0x0101
        /*045a*/ 	.byte	0xff
	.zero		1


	//   ....[53]....
        /*045c*/ 	.word	0x000028a0
        /*0460*/ 	.word	0x000000ff
        /*0464*/ 	.word	0x00000000
        /*0468*/ 	.short	0x010a
        /*046a*/ 	.byte	0x04
	.zero		1


	//   ....[54]....
        /*046c*/ 	.word	0x00002930
        /*0470*/ 	.word	0x000000ff
        /*0474*/ 	.word	0x00000000
        /*0478*/ 	.short	0x010a
        /*047a*/ 	.byte	0x05
	.zero		1


	//   ....[55]....
        /*047c*/ 	.word	0x000029c0
        /*0480*/ 	.word	0x000000ff
        /*0484*/ 	.word	0x00000000
        /*0488*/ 	.short	0x010a
        /*048a*/ 	.byte	0x05
	.zero		1


	//   ....[56]....
        /*048c*/ 	.word	0x00002a50
        /*0490*/ 	.word	0x000000ff
        /*0494*/ 	.word	0x00000000
        /*0498*/ 	.short	0x010a
        /*049a*/ 	.byte	0x05
	.zero		1


	//   ....[57]....
        /*049c*/ 	.word	0x00002ae0
        /*04a0*/ 	.word	0x000000ff
        /*04a4*/ 	.word	0x00000000
        /*04a8*/ 	.short	0x010a
        /*04aa*/ 	.byte	0x05
	.zero		1


	//   ....[58]....
        /*04ac*/ 	.word	0x00002b70
        /*04b0*/ 	.word	0x000000ff
        /*04b4*/ 	.word	0x00000000
        /*04b8*/ 	.short	0x010a
        /*04ba*/ 	.byte	0x05
	.zero		1


	//   ....[59]....
        /*04bc*/ 	.word	0x00002c00
        /*04c0*/ 	.word	0x000000ff
        /*04c4*/ 	.word	0x00000000
        /*04c8*/ 	.short	0x010a
        /*04ca*/ 	.byte	0x05
	.zero		1


	//   ....[60]....
        /*04cc*/ 	.word	0x00002ca0
        /*04d0*/ 	.word	0x00000000
        /*04d4*/ 	.word	0x00000000
        /*04d8*/ 	.short	0x010a
        /*04da*/ 	.byte	0xff
	.zero		1


	//   ....[61]....
        /*04dc*/ 	.word	0x00002de0
        /*04e0*/ 	.word	0x00000002
        /*04e4*/ 	.word	0x00000130
        /*04e8*/ 	.short	0x010a
        /*04ea*/ 	.byte	0xff
	.zero		1


	//   ....[62]....
        /*04ec*/ 	.word	0x00002e50
        /*04f0*/ 	.word	0x00000002
        /*04f4*/ 	.word	0x00000000
        /*04f8*/ 	.short	0x0101
        /*04fa*/ 	.byte	0xff
	.zero		1


	//   ....[63]....
        /*04fc*/ 	.word	0x00002e70
        /*0500*/ 	.word	0x000000ff
        /*0504*/ 	.word	0x000000e0
        /*0508*/ 	.short	0x010a
        /*050a*/ 	.byte	0x04
	.zero		1


	//   ....[64]....
        /*050c*/ 	.word	0x00002f90
        /*0510*/ 	.word	0x00000002
        /*0514*/ 	.word	0x000000d0
        /*0518*/ 	.short	0x010a
        /*051a*/ 	.byte	0xff
	.zero		1


	//   ....[65]....
        /*051c*/ 	.word	0x00003090
        /*0520*/ 	.word	0x00000002
        /*0524*/ 	.word	0x00000000
        /*0528*/ 	.short	0x0101
        /*052a*/ 	.byte	0xff
	.zero		1


	//   ....[66]....
        /*052c*/ 	.word	0x00003120
        /*0530*/ 	.word	0x000000ff
        /*0534*/ 	.word	0x000000e0
        /*0538*/ 	.short	0x0106
        /*053a*/ 	.byte	0x04
	.zero		1


	//   ....[67]....
        /*053c*/ 	.word	0x00003140
        /*0540*/ 	.word	0x000000ff
        /*0544*/ 	.word	0x000000e0
        /*0548*/ 	.short	0x010a
        /*054a*/ 	.byte	0x04
	.zero		1


	//   ....[68]....
        /*054c*/ 	.word	0x000031d0
        /*0550*/ 	.word	0x000000ff
        /*0554*/ 	.word	0x000000e0
        /*0558*/ 	.short	0x0106
        /*055a*/ 	.byte	0x07
	.zero		1


	//   ....[69]....
        /*055c*/ 	.word	0x00003210
        /*0560*/ 	.word	0x00000000
        /*0564*/ 	.word	0x000000e0
        /*0568*/ 	.short	0x010a
        /*056a*/ 	.byte	0xff
	.zero		1


	//   ....[70]....
        /*056c*/ 	.word	0x00003770
        /*0570*/ 	.word	0x00000000
        /*0574*/ 	.word	0x000000d0
        /*0578*/ 	.short	0x010a
        /*057a*/ 	.byte	0xff
	.zero		1


	//   ....[71]....
        /*057c*/ 	.word	0x00003880
        /*0580*/ 	.word	0x00000003
        /*0584*/ 	.word	0x00000000
        /*0588*/ 	.short	0x0101
        /*058a*/ 	.byte	0xff
	.zero		1


	//   ....[72]....
        /*058c*/ 	.word	0x00003890
        /*0590*/ 	.word	0x000000ff
        /*0594*/ 	.word	0x00000000
        /*0598*/ 	.short	0x010a
        /*059a*/ 	.byte	0x04
	.zero		1


	//   ....[73]....
        /*059c*/ 	.word	0x000038b0
        /*05a0*/ 	.word	0x000000ff
        /*05a4*/ 	.word	0x00000110
        /*05a8*/ 	.short	0x010a
        /*05aa*/ 	.byte	0x1e
	.zero		1


	//   ....[74]....
        /*05ac*/ 	.word	0x00003980
        /*05b0*/ 	.word	0x000000ff
        /*05b4*/ 	.word	0x00000000
        /*05b8*/ 	.short	0x010a
        /*05ba*/ 	.byte	0x05
	.zero		1


	//   ....[75]....
        /*05bc*/ 	.word	0x00003ac0
        /*05c0*/ 	.word	0x000000ff
        /*05c4*/ 	.word	0x00000000
        /*05c8*/ 	.short	0x010a
        /*05ca*/ 	.byte	0x04
	.zero		1


	//   ....[76]....
        /*05cc*/ 	.word	0x00003d50
        /*05d0*/ 	.word	0x000000ff
        /*05d4*/ 	.word	0x00000000
        /*05d8*/ 	.short	0x010a
        /*05da*/ 	.byte	0x04
	.zero		1


	//   ....[77]....
        /*05dc*/ 	.word	0x00003de0
        /*05e0*/ 	.word	0x000000ff
        /*05e4*/ 	.word	0x00000000
        /*05e8*/ 	.short	0x010a
        /*05ea*/ 	.byte	0x05
	.zero		1


	//   ....[78]....
        /*05ec*/ 	.word	0x00003e70
        /*05f0*/ 	.word	0x000000ff
        /*05f4*/ 	.word	0x00000000
        /*05f8*/ 	.short	0x010a
        /*05fa*/ 	.byte	0x05
	.zero		1


	//   ....[79]....
        /*05fc*/ 	.word	0x00003f00
        /*0600*/ 	.word	0x000000ff
        /*0604*/ 	.word	0x00000000
        /*0608*/ 	.short	0x010a
        /*060a*/ 	.byte	0x04
	.zero		1


	//   ....[80]....
        /*060c*/ 	.word	0x00004410
        /*0610*/ 	.word	0x0000000c
        /*0614*/ 	.word	0x000000d0
        /*0618*/ 	.short	0x010a
        /*061a*/ 	.byte	0xff
	.zero		1


	//   ....[81]....
        /*061c*/ 	.word	0x00004580
        /*0620*/ 	.word	0x00000000
        /*0624*/ 	.word	0x00000000
        /*0628*/ 	.short	0x0101
        /*062a*/ 	.byte	0xff
	.zero		1


	//   ....[82]....
        /*062c*/ 	.word	0x00004a10
        /*0630*/ 	.word	0x000000ff
        /*0634*/ 	.word	0x000000c8
        /*0638*/ 	.short	0x010a
        /*063a*/ 	.byte	0x15
	.zero		1


	//   ....[83]....
        /*063c*/ 	.word	0x00004b90
        /*0640*/ 	.word	0x000000ff
        /*0644*/ 	.word	0x000000a0
        /*0648*/ 	.short	0x010a
        /*064a*/ 	.byte	0x15
	.zero		1


	//   ....[84]....
        /*064c*/ 	.word	0x00004d00
        /*0650*/ 	.word	0x000000ff
        /*0654*/ 	.word	0x00000080
        /*0658*/ 	.short	0x010b
        /*065a*/ 	.byte	0x15
	.zero		1


	//   ....[85]....
        /*065c*/ 	.word	0x00004d10
        /*0660*/ 	.word	0x000000ff
        /*0664*/ 	.word	0x00000000
        /*0668*/ 	.short	0x0101
        /*066a*/ 	.byte	0x28
	.zero		1


	//   ....[86]....
        /*066c*/ 	.word	0x00004d20
        /*0670*/ 	.word	0x000000ff
        /*0674*/ 	.word	0x000000a8
        /*0678*/ 	.short	0x010a
        /*067a*/ 	.byte	0x15
	.zero		1


	//   ....[87]....
        /*067c*/ 	.word	0x00004e70
        /*0680*/ 	.word	0x000000ff
        /*0684*/ 	.word	0x00000088
        /*0688*/ 	.short	0x010b
        /*068a*/ 	.byte	0x15
	.zero		1


	//   ....[88]....
        /*068c*/ 	.word	0x00004e80
        /*0690*/ 	.word	0x000000ff
        /*0694*/ 	.word	0x00000000
        /*0698*/ 	.short	0x0101
        /*069a*/ 	.byte	0x27
	.zero		1


	//   ....[89]....
        /*069c*/ 	.word	0x00004e90
        /*06a0*/ 	.word	0x000000ff
        /*06a4*/ 	.word	0x000000b0
        /*06a8*/ 	.short	0x010a
        /*06aa*/ 	.byte	0x15
	.zero		1


	//   ....[90]....
        /*06ac*/ 	.word	0x00004fd0
        /*06b0*/ 	.word	0x000000ff
        /*06b4*/ 	.word	0x00000090
        /*06b8*/ 	.short	0x010b
        /*06ba*/ 	.byte	0x15
	.zero		1


	//   ....[91]....
        /*06bc*/ 	.word	0x00004fe0
        /*06c0*/ 	.word	0x000000ff
        /*06c4*/ 	.word	0x00000000
        /*06c8*/ 	.short	0x0101
        /*06ca*/ 	.byte	0x26
	.zero		1


	//   ....[92]....
        /*06cc*/ 	.word	0x00004ff0
        /*06d0*/ 	.word	0x000000ff
        /*06d4*/ 	.word	0x000000b8
        /*06d8*/ 	.short	0x010a
        /*06da*/ 	.byte	0x15
	.zero		1


	//   ....[93]....
        /*06dc*/ 	.word	0x000051f0
        /*06e0*/ 	.word	0x000000ff
        /*06e4*/ 	.word	0x00000098
        /*06e8*/ 	.short	0x010b
        /*06ea*/ 	.byte	0x15
	.zero		1


	//   ....[94]....
        /*06ec*/ 	.word	0x00005200
        /*06f0*/ 	.word	0x000000ff
        /*06f4*/ 	.word	0x00000000
        /*06f8*/ 	.short	0x0101
        /*06fa*/ 	.byte	0x25
	.zero		1


	//   ....[95]....
        /*06fc*/ 	.word	0x00005230
        /*0700*/ 	.word	0x000000ff
        /*0704*/ 	.word	0x000000a0
        /*0708*/ 	.short	0x010a
        /*070a*/ 	.byte	0x15
	.zero		1


	//   ....[96]....
        /*070c*/ 	.word	0x00005250
        /*0710*/ 	.word	0x000000ff
        /*0714*/ 	.word	0x000000a8
        /*0718*/ 	.short	0x010a
        /*071a*/ 	.byte	0x15
	.zero		1


	//   ....[97]....
        /*071c*/ 	.word	0x00005270
        /*0720*/ 	.word	0x000000ff
        /*0724*/ 	.word	0x000000b0
        /*0728*/ 	.short	0x010a
        /*072a*/ 	.byte	0x15
	.zero		1


	//   ....[98]....
        /*072c*/ 	.word	0x000052b0
        /*0730*/ 	.word	0x00000000
        /*0734*/ 	.word	0x000000b8
        /*0738*/ 	.short	0x010a
        /*073a*/ 	.byte	0xff
	.zero		1


	//   ....[99]....
        /*073c*/ 	.word	0x000055b0
        /*0740*/ 	.word	0x00000003
        /*0744*/ 	.word	0x000000d0
        /*0748*/ 	.short	0x010a
        /*074a*/ 	.byte	0xff
	.zero		1


	//   ....[100]....
        /*074c*/ 	.word	0x00005730
        /*0750*/ 	.word	0x00000000
        /*0754*/ 	.word	0x00000000
        /*0758*/ 	.short	0x0101
        /*075a*/ 	.byte	0xff
	.zero		1


	//   ....[101]....
        /*075c*/ 	.word	0x00006270
        /*0760*/ 	.word	0x000000ff
        /*0764*/ 	.word	0x00000080
        /*0768*/ 	.short	0x010a
        /*076a*/ 	.byte	0x2d
	.zero		1


	//   ....[102]....
        /*076c*/ 	.word	0x000062b0
        /*0770*/ 	.word	0x00000045
        /*0774*/ 	.word	0x000000f0
        /*0778*/ 	.short	0x010a
        /*077a*/ 	.byte	0xff
	.zero		1


	//   ....[103]....
        /*077c*/ 	.word	0x000063a0
        /*0780*/ 	.word	0x000000ff
        /*0784*/ 	.word	0x00000080
        /*0788*/ 	.short	0x010a
        /*078a*/ 	.byte	0x2d
	.zero		1


	//   ....[104]....
        /*078c*/ 	.word	0x00006490
        /*0790*/ 	.word	0x00000045
        /*0794*/ 	.word	0x000000f0
        /*0798*/ 	.short	0x010a
        /*079a*/ 	.byte	0xff
	.zero		1


	//   ....[105]....
        /*079c*/ 	.word	0x00006a60
        /*07a0*/ 	.word	0x00000000
        /*07a4*/ 	.word	0x00000000
        /*07a8*/ 	.short	0x0101
        /*07aa*/ 	.byte	0xff
	.zero		1


	//   ....[106]....
        /*07ac*/ 	.word	0x00006a70
        /*07b0*/ 	.word	0x00000002
        /*07b4*/ 	.word	0x00000080
        /*07b8*/ 	.short	0x010a
        /*07ba*/ 	.byte	0xff
	.zero		1


	//   ....[107]....
        /*07bc*/ 	.word	0x00006b50
        /*07c0*/ 	.word	0x00000002
        /*07c4*/ 	.word	0x00000080
        /*07c8*/ 	.short	0x010a
        /*07ca*/ 	.byte	0xff
	.zero		1


	//   ....[108]....
        /*07cc*/ 	.word	0x000071c0
        /*07d0*/ 	.word	0x00000014
        /*07d4*/ 	.word	0x00000000
        /*07d8*/ 	.short	0x0101
        /*07da*/ 	.byte	0xff
	.zero		1


	//   ....[109]....
        /*07dc*/ 	.word	0x000071e0
        /*07e0*/ 	.word	0x00000006
        /*07e4*/ 	.word	0x00000080
        /*07e8*/ 	.short	0x010a
        /*07ea*/ 	.byte	0xff
	.zero		1


	//   ....[110]....
        /*07ec*/ 	.word	0x000072b0
        /*07f0*/ 	.word	0x00000006
        /*07f4*/ 	.word	0x00000080
        /*07f8*/ 	.short	0x010a
        /*07fa*/ 	.byte	0xff
	.zero		1


	//   ....[111]....
        /*07fc*/ 	.word	0x00007910
        /*0800*/ 	.word	0x00000014
        /*0804*/ 	.word	0x00000000
        /*0808*/ 	.short	0x0101
        /*080a*/ 	.byte	0xff
	.zero		1


	//   ....[112]....
        /*080c*/ 	.word	0x00007930
        /*0810*/ 	.word	0x00000000
        /*0814*/ 	.word	0x00000080
        /*0818*/ 	.short	0x010a
        /*081a*/ 	.byte	0xff
	.zero		1


	//   ....[113]....
        /*081c*/ 	.word	0x00007a00
        /*0820*/ 	.word	0x00000000
        /*0824*/ 	.word	0x00000080
        /*0828*/ 	.short	0x010a
        /*082a*/ 	.byte	0xff
	.zero		1


	//   ....[114]....
        /*082c*/ 	.word	0x00007de0
        /*0830*/ 	.word	0x000000ff
        /*0834*/ 	.word	0x00000000
        /*0838*/ 	.short	0x0101
        /*083a*/ 	.byte	0x04
	.zero		1


	//   ....[115]....
        /*083c*/ 	.word	0x000080e0
        /*0840*/ 	.word	0x00000000
        /*0844*/ 	.word	0x00000000
        /*0848*/ 	.short	0x0101
        /*084a*/ 	.byte	0xff
	.zero		1


	//   ....[116]....
        /*084c*/ 	.word	0x00008390
        /*0850*/ 	.word	0x000000ff
        /*0854*/ 	.word	0x00000000
        /*0858*/ 	.short	0x0101
        /*085a*/ 	.byte	0x04
	.zero		1


	//   ....[117]....
        /*085c*/ 	.word	0x000083b0
        /*0860*/ 	.word	0x00000000
        /*0864*/ 	.word	0x00000140
        /*0868*/ 	.short	0x010a
        /*086a*/ 	.byte	0xff
	.zero		1


	//   ....[118]....
        /*086c*/ 	.word	0x00008410
        /*0870*/ 	.word	0x00000000
        /*0874*/ 	.word	0x00000040
        /*0878*/ 	.short	0x010a
        /*087a*/ 	.byte	0xff
	.zero		1


	//   ....[119]....
        /*087c*/ 	.word	0x00008470
        /*0880*/ 	.word	0x00000000
        /*0884*/ 	.word	0x00000040
        /*0888*/ 	.short	0x010a
        /*088a*/ 	.byte	0xff
	.zero		1


	//   ....[120]....
        /*088c*/ 	.word	0x000084c0
        /*0890*/ 	.word	0x00000003
        /*0894*/ 	.word	0x000000d0
        /*0898*/ 	.short	0x010a
        /*089a*/ 	.byte	0xff
	.zero		1


	//   ....[121]....
        /*089c*/ 	.word	0x00008520
        /*08a0*/ 	.word	0x00000000
        /*08a4*/ 	.word	0x00000000
        /*08a8*/ 	.short	0x010a
        /*08aa*/ 	.byte	0xff
	.zero		1


	//   ....[122]....
        /*08ac*/ 	.word	0x00008580
        /*08b0*/ 	.word	0x00000000
        /*08b4*/ 	.word	0x00000000
        /*08b8*/ 	.short	0x010a
        /*08ba*/ 	.byte	0xff
	.zero		1


	//   ....[123]....
        /*08bc*/ 	.word	0x000085e0
        /*08c0*/ 	.word	0x00000000
        /*08c4*/ 	.word	0x00000000
        /*08c8*/ 	.short	0x010a
        /*08ca*/ 	.byte	0xff
	.zero		1


	//   ....[124]....
        /*08cc*/ 	.word	0x00008640
        /*08d0*/ 	.word	0x00000000
        /*08d4*/ 	.word	0x00000000
        /*08d8*/ 	.short	0x010a
        /*08da*/ 	.byte	0xff
	.zero		1


	//   ....[125]....
        /*08dc*/ 	.word	0x000086a0
        /*08e0*/ 	.word	0x00000000
        /*08e4*/ 	.word	0x00000000
        /*08e8*/ 	.short	0x010a
        /*08ea*/ 	.byte	0xff
	.zero		1


	//   ....[126]....
        /*08ec*/ 	.word	0x00008700
        /*08f0*/ 	.word	0x00000000
        /*08f4*/ 	.word	0x00000000
        /*08f8*/ 	.short	0x010a
        /*08fa*/ 	.byte	0xff
	.zero		1


	//   ....[127]....
        /*08fc*/ 	.word	0x00008760
        /*0900*/ 	.word	0x00000000
        /*0904*/ 	.word	0x00000000
        /*0908*/ 	.short	0x010a
        /*090a*/ 	.byte	0xff
	.zero		1


	//   ....[128]....
        /*090c*/ 	.word	0x000087b0
        /*0910*/ 	.word	0x00000002
        /*0914*/ 	.word	0x00000130
        /*0918*/ 	.short	0x010a
        /*091a*/ 	.byte	0xff
	.zero		1


	//   ....[129]....
        /*091c*/ 	.word	0x00008810
        /*0920*/ 	.word	0x00000002
        /*0924*/ 	.word	0x000000e0
        /*0928*/ 	.short	0x010a
        /*092a*/ 	.byte	0xff
	.zero		1


	//   ....[130]....
        /*092c*/ 	.word	0x00008860
        /*0930*/ 	.word	0x00000002
        /*0934*/ 	.word	0x000000d0
        /*0938*/ 	.short	0x010a
        /*093a*/ 	.byte	0xff
	.zero		1


	//   ....[131]....
        /*093c*/ 	.word	0x000088c0
        /*0940*/ 	.word	0x00000000
        /*0944*/ 	.word	0x000000e0
        /*0948*/ 	.short	0x010a
        /*094a*/ 	.byte	0xff
	.zero		1


	//   ....[132]....
        /*094c*/ 	.word	0x00008910
        /*0950*/ 	.word	0x00000000
        /*0954*/ 	.word	0x000000d0
        /*0958*/ 	.short	0x010a
        /*095a*/ 	.byte	0xff
	.zero		1


	//   ....[133]....
        /*095c*/ 	.word	0x00008970
        /*0960*/ 	.word	0x00000002
        /*0964*/ 	.word	0x00000110
        /*0968*/ 	.short	0x010a
        /*096a*/ 	.byte	0xff
	.zero		1


	//   ....[134]....
        /*096c*/ 	.word	0x000089d0
        /*0970*/ 	.word	0x00000000
        /*0974*/ 	.word	0x00000000
        /*0978*/ 	.short	0x010a
        /*097a*/ 	.byte	0xff
	.zero		1


	//   ....[135]....
        /*097c*/ 	.word	0x00008a30
        /*0980*/ 	.word	0x00000000
        /*0984*/ 	.word	0x00000000
        /*0988*/ 	.short	0x010a
        /*098a*/ 	.byte	0xff
	.zero		1


	//   ....[136]....
        /*098c*/ 	.word	0x00008a90
        /*0990*/ 	.word	0x00000000
        /*0994*/ 	.word	0x00000000
        /*0998*/ 	.short	0x010a
        /*099a*/ 	.byte	0xff
	.zero		1


	//   ....[137]....
        /*099c*/ 	.word	0x00008af0
        /*09a0*/ 	.word	0x00000000
        /*09a4*/ 	.word	0x00000000
        /*09a8*/ 	.short	0x010a
        /*09aa*/ 	.byte	0xff
	.zero		1


	//   ....[138]....
        /*09ac*/ 	.word	0x00008b50
        /*09b0*/ 	.word	0x00000000
        /*09b4*/ 	.word	0x00000000
        /*09b8*/ 	.short	0x010a
        /*09ba*/ 	.byte	0xff
	.zero		1


	//   ....[139]....
        /*09bc*/ 	.word	0x00008ba0
        /*09c0*/ 	.word	0x0000000c
        /*09c4*/ 	.word	0x000000d0
        /*09c8*/ 	.short	0x010a
        /*09ca*/ 	.byte	0xff
	.zero		1


	//   ....[140]....
        /*09cc*/ 	.word	0x00008c00
        /*09d0*/ 	.word	0x00000000
        /*09d4*/ 	.word	0x000000c8
        /*09d8*/ 	.short	0x010a
        /*09da*/ 	.byte	0xff
	.zero		1


	//   ....[141]....
        /*09dc*/ 	.word	0x00008c60
        /*09e0*/ 	.word	0x00000000
        /*09e4*/ 	.word	0x000000a0
        /*09e8*/ 	.short	0x010a
        /*09ea*/ 	.byte	0xff
	.zero		1


	//   ....[142]....
        /*09ec*/ 	.word	0x00008cc0
        /*09f0*/ 	.word	0x00000000
        /*09f4*/ 	.word	0x000000a8
        /*09f8*/ 	.short	0x010a
        /*09fa*/ 	.byte	0xff
	.zero		1


	//   ....[143]....
        /*09fc*/ 	.word	0x00008d20
        /*0a00*/ 	.word	0x00000000
        /*0a04*/ 	.word	0x000000b0
        /*0a08*/ 	.short	0x010a
        /*0a0a*/ 	.byte	0xff
	.zero		1


	//   ....[144]....
        /*0a0c*/ 	.word	0x00008d80
        /*0a10*/ 	.word	0x00000000
        /*0a14*/ 	.word	0x000000b8
        /*0a18*/ 	.short	0x010a
        /*0a1a*/ 	.byte	0xff
	.zero		1


	//   ....[145]....
        /*0a1c*/ 	.word	0x00008de0
        /*0a20*/ 	.word	0x00000000
        /*0a24*/ 	.word	0x000000a0
        /*0a28*/ 	.short	0x010a
        /*0a2a*/ 	.byte	0xff
	.zero		1


	//   ....[146]....
        /*0a2c*/ 	.word	0x00008e40
        /*0a30*/ 	.word	0x00000000
        /*0a34*/ 	.word	0x000000a8
        /*0a38*/ 	.short	0x010a
        /*0a3a*/ 	.byte	0xff
	.zero		1


	//   ....[147]....
        /*0a3c*/ 	.word	0x00008ea0
        /*0a40*/ 	.word	0x00000000
        /*0a44*/ 	.word	0x000000b0
        /*0a48*/ 	.short	0x010a
        /*0a4a*/ 	.byte	0xff
	.zero		1


	//   ....[148]....
        /*0a4c*/ 	.word	0x00008ef0
        /*0a50*/ 	.word	0x00000003
        /*0a54*/ 	.word	0x000000d0
        /*0a58*/ 	.short	0x010a
        /*0a5a*/ 	.byte	0xff
	.zero		1


	//   ....[149]....
        /*0a5c*/ 	.word	0x00008f50
        /*0a60*/ 	.word	0x00000002
        /*0a64*/ 	.word	0x00000080
        /*0a68*/ 	.short	0x010a
        /*0a6a*/ 	.byte	0xff
	.zero		1


	//   ....[150]....
        /*0a6c*/ 	.word	0x00008fa0
        /*0a70*/ 	.word	0x00000045
        /*0a74*/ 	.word	0x000000f0
        /*0a78*/ 	.short	0x010a
        /*0a7a*/ 	.byte	0xff
	.zero		1


	//   ....[151]....
        /*0a7c*/ 	.word	0x00008ff0
        /*0a80*/ 	.word	0x00000002
        /*0a84*/ 	.word	0x00000080
        /*0a88*/ 	.short	0x010a
        /*0a8a*/ 	.byte	0xff
	.zero		1


	//   ....[152]....
        /*0a8c*/ 	.word	0x00009040
        /*0a90*/ 	.word	0x00000006
        /*0a94*/ 	.word	0x00000080
        /*0a98*/ 	.short	0x010a
        /*0a9a*/ 	.byte	0xff
	.zero		1


	//   ....[153]....
        /*0a9c*/ 	.word	0x00009090
        /*0aa0*/ 	.word	0x00000000
        /*0aa4*/ 	.word	0x00000080
        /*0aa8*/ 	.short	0x010a
        /*0aaa*/ 	.byte	0xff
	.zero		1


	//----- nvinfo : EIATTR_NUM_MBARRIERS
	.align		4
.L_47:
        /*0aac*/ 	.byte	0x03, 0x38
        /*0aae*/ 	.short	0x002a


	//----- nvinfo : EIATTR_EXIT_INSTR_OFFSETS
	.align		4
        /*0ab0*/ 	.byte	0x04, 0x1c
        /*0ab2*/ 	.short	(.L_49 - .L_48)


	//   ....[0]....
.L_48:
        /*0ab4*/ 	.word	0x00002cd0


	//   ....[1]....
        /*0ab8*/ 	.word	0x000031e0


	//   ....[2]....
        /*0abc*/ 	.word	0x00003240


	//   ....[3]....
        /*0ac0*/ 	.word	0x00004160


	//   ....[4]....
        /*0ac4*/ 	.word	0x000052e0


	//   ....[5]....
        /*0ac8*/ 	.word	0x00005320


	//   ....[6]....
        /*0acc*/ 	.word	0x00008270


	//   ....[7]....
        /*0ad0*/ 	.word	0x000082f0


	//   ....[8]....
        /*0ad4*/ 	.word	0x00008320


	//   ....[9]....
        /*0ad8*/ 	.word	0x000083a0


	//----- nvinfo : EIATTR_MAX_THREADS
	.align		4
.L_49:
        /*0adc*/ 	.byte	0x04, 0x05
        /*0ade*/ 	.short	(.L_51 - .L_50)
.L_50:
        /*0ae0*/ 	.word	0x00000100
        /*0ae4*/ 	.word	0x00000001
        /*0ae8*/ 	.word	0x00000001


	//----- nvinfo : EIATTR_CRS_STACK_SIZE
	.align		4
.L_51:
        /*0aec*/ 	.byte	0x04, 0x1e
        /*0aee*/ 	.short	(.L_53 - .L_52)
.L_52:
        /*0af0*/ 	.word	0x00000000


	//----- nvinfo : EIATTR_CBANK_PARAM_SIZE
	.align		4
.L_53:
        /*0af4*/ 	.byte	0x03, 0x19
        /*0af6*/ 	.short	0x0800


	//----- nvinfo : EIATTR_PARAM_CBANK
	.align		4
        /*0af8*/ 	.byte	0x04, 0x0a
        /*0afa*/ 	.short	(.L_55 - .L_54)
	.align		4
.L_54:
        /*0afc*/ 	.word	index@(.nv.constant0._ZN7cutlass13device_kernelINS_4gemm6kernel13GemmUniversalIN4cute5tupleIJiiiiEEENS1_10collective13CollectiveMmaINS1_35MainloopSm100TmaUmmaWarpSpecializedILi8ELi2ELi4ENS5_IJNS4_1CILi1EEENSA_ILi4EEESB_EEEEENS5_IJNSA_ILi128EEENSA_ILi64EEENSA_ILi32EEEEEEfNS5_IJlSB_lEEEfSJ_NS4_8TiledMMAINS4_8MMA_AtomIJNS4_17SM100_MMA_TF32_SSINS_10tfloat32_tESN_fLi128ELi64ELNS4_4UMMA5MajorE0ELSP_0ELNSO_7ScaleInE0ELSQ_0EEEEEENS4_6LayoutINS5_IJSB_SB_SB_EEENS5_IJNSA_ILi0EEESV_SV_EEEEENS5_IJNS4_10UnderscoreESY_SY_EEEEENS4_23SM90_TMA_LOAD_MULTICASTENS4_14ComposedLayoutINS4_7SwizzleILi3ELi4ELi3EEENS4_18smem_ptr_flag_bitsILi32EEENST_INS5_IJNSA_ILi8EEESH_EEENS5_IJSH_SB_EEEEEEEvNS4_8identityENS4_13SM90_TMA_LOADES1B_vS1C_EENS_8epilogue10collective18CollectiveEpilogueINS1F_23Sm100TmaWarpSpecializedILi4ELi2ELi16ELb1ELb0EEEJSI_NS5_IJNST_ISF_SB_EENST_INSA_ILi16EEESB_EEEEEfSJ_fSJ_NS1F_6fusion15FusionCallbacksIS1J_NS1O_17LinearCombinationIffffLNS_15FloatRoundStyleE2EEESI_S1N_JEEENS4_5SM1004TMEM4LOAD26SM100_TMEM_LOAD_32dp32b16xES1D_NS12_INS13_ILi2ELi4ELi3EEES16_NST_INS5_IJS17_S1L_EEENS5_IJS1L_SB_EEEEEEENS4_39AutoVectorizingCopyWithAssumedAlignmentILi128EEENS4_14SM90_TMA_STOREES22_S24_S24_EEEvvEEEEvNT_6ParamsE)
        /*0b00*/ 	.short	0x0380
        /*0b02*/ 	.short	0x0800


	//----- nvinfo : EIATTR_SW_WAR
	.align		4
.L_55:
        /*0b04*/ 	.byte	0x04, 0x36
        /*0b06*/ 	.short	(.L_57 - .L_56)
.L_56:
        /*0b08*/ 	.word	0x00000008
.L_57:


//--------------------- .nv.callgraph             --------------------------
	.section	.nv.callgraph,"",@"SHT_CUDA_CALLGRAPH"
	.align	4
	.sectionentsize	8
	.align		4
        /*0000*/ 	.word	0x00000000
	.align		4
        /*0004*/ 	.word	0xffffffff
	.align		4
        /*0008*/ 	.word	index@(_ZN7cutlass13device_kernelINS_4gemm6kernel13GemmUniversalIN4cute5tupleIJiiiiEEENS1_10collective13CollectiveMmaINS1_35MainloopSm100TmaUmmaWarpSpecializedILi8ELi2ELi4ENS5_IJNS4_1CILi1EEENSA_ILi4EEESB_EEEEENS5_IJNSA_ILi128EEENSA_ILi64EEENSA_ILi32EEEEEEfNS5_IJlSB_lEEEfSJ_NS4_8TiledMMAINS4_8MMA_AtomIJNS4_17SM100_MMA_TF32_SSINS_10tfloat32_tESN_fLi128ELi64ELNS4_4UMMA5MajorE0ELSP_0ELNSO_7ScaleInE0ELSQ_0EEEEEENS4_6LayoutINS5_IJSB_SB_SB_EEENS5_IJNSA_ILi0EEESV_SV_EEEEENS5_IJNS4_10UnderscoreESY_SY_EEEEENS4_23SM90_TMA_LOAD_MULTICASTENS4_14ComposedLayoutINS4_7SwizzleILi3ELi4ELi3EEENS4_18smem_ptr_flag_bitsILi32EEENST_INS5_IJNSA_ILi8EEESH_EEENS5_IJSH_SB_EEEEEEEvNS4_8identityENS4_13SM90_TMA_LOADES1B_vS1C_EENS_8epilogue10collective18CollectiveEpilogueINS1F_23Sm100TmaWarpSpecializedILi4ELi2ELi16ELb1ELb0EEEJSI_NS5_IJNST_ISF_SB_EENST_INSA_ILi16EEESB_EEEEEfSJ_fSJ_NS1F_6fusion15FusionCallbacksIS1J_NS1O_17LinearCombinationIffffLNS_15FloatRoundStyleE2EEESI_S1N_JEEENS4_5SM1004TMEM4LOAD26SM100_TMEM_LOAD_32dp32b16xES1D_NS12_INS13_ILi2ELi4ELi3EEES16_NST_INS5_IJS17_S1L_EEENS5_IJS1L_SB_EEEEEEENS4_39AutoVectorizingCopyWithAssumedAlignmentILi128EEENS4_14SM90_TMA_STOREES22_S24_S24_EEEvvEEEEvNT_6ParamsE)
	.align		4
        /*000c*/ 	.word	index@(__assertfail)
	.align		4
        /*0010*/ 	.word	0x00000000
	.align		4
        /*0014*/ 	.word	0xfffffffe
	.align		4
        /*0018*/ 	.word	0x00000000
	.align		4
        /*001c*/ 	.word	0xfffffffd
	.align		4
        /*0020*/ 	.word	0x00000000
	.align		4
        /*0024*/ 	.word	0xfffffffc


//--------------------- .nv.constant4             --------------------------
	.section	.nv.constant4,"a",@progbits
	.align	8
	.align		8
.nv.constant4:
        /*0000*/ 	.dword	__assertfail
	.align		8
        /*0008*/ 	.dword	__unnamed_1
	.align		8
        /*0010*/ 	.dword	__unnamed_2
	.align		8
        /*0018*/ 	.dword	_ZN40_INTERNAL_c7167f12_4_k_cu_c52a6cc4_234304cuda3std3__45__cpo5beginE
	.align		8
        /*0020*/ 	.dword	_ZN40_INTERNAL_c7167f12_4_k_cu_c52a6cc4_234304cuda3std3__45__cpo3endE
	.align		8
        /*0028*/ 	.dword	_ZN40_INTERNAL_c7167f12_4_k_cu_c52a6cc4_234304cuda3std3__45__cpo6cbeginE
	.align		8
        /*0030*/ 	.dword	_ZN40_INTERNAL_c7167f12_4_k_cu_c52a6cc4_234304cuda3std3__45__cpo4cendE
	.align		8
        /*0038*/ 	.dword	_ZN40_INTERNAL_c7167f12_4_k_cu_c52a6cc4_234304cuda3std3__442_GLOBAL__N__c7167f12_4_k_cu_c52a6cc4_234306ignoreE
	.align		8
        /*0040*/ 	.dword	_ZN40_INTERNAL_c7167f12_4_k_cu_c52a6cc4_234304cuda3std3__419piecewise_constructE
	.align		8
        /*0048*/ 	.dword	_ZN40_INTERNAL_c7167f12_4_k_cu_c52a6cc4_234304cuda3std3__48in_placeE
	.align		8
        /*0050*/ 	.dword	_ZN40_INTERNAL_c7167f12_4_k_cu_c52a6cc4_234304cuda3std6ranges3__45__cpo4swapE
	.align		8
        /*0058*/ 	.dword	_ZN40_INTERNAL_c7167f12_4_k_cu_c52a6cc4_234304cuda3std6ranges3__45__cpo9iter_moveE
	.align		8
        /*0060*/ 	.dword	_ZN40_INTERNAL_c7167f12_4_k_cu_c52a6cc4_234304cute7productE
	.align		8
        /*0068*/ 	.dword	_ZN40_INTERNAL_c7167f12_4_k_cu_c52a6cc4_234304cute1_E
	.align		8
        /*0070*/ 	.dword	$str$25
	.align		8
        /*0078*/ 	.dword	$str$26
	.align		8
        /*0080*/ 	.dword	$str$27
	.align		8
        /*0088*/ 	.dword	$str$28


//--------------------- .text._ZN7cutlass13device_kernelINS_4gemm6kernel13GemmUniversalIN4cute5tupleIJiiiiEEENS1_10collective13CollectiveMmaINS1_35MainloopSm100TmaUmmaWarpSpecializedILi8ELi2ELi4ENS5_IJNS4_1CILi1EEENSA_ILi4EEESB_EEEEENS5_IJNSA_ILi128EEENSA_ILi64EEENSA_ILi32EEEEEEfNS5_IJlSB_lEEEfSJ_NS4_8TiledMMAINS4_8MMA_AtomIJNS4_17SM100_MMA_TF32_SSINS_10tfloat32_tESN_fLi128ELi64ELNS4_4UMMA5MajorE0ELSP_0ELNSO_7ScaleInE0ELSQ_0EEEEEENS4_6LayoutINS5_IJSB_SB_SB_EEENS5_IJNSA_ILi0EEESV_SV_EEEEENS5_IJNS4_10UnderscoreESY_SY_EEEEENS4_23SM90_TMA_LOAD_MULTICASTENS4_14ComposedLayoutINS4_7SwizzleILi3ELi4ELi3EEENS4_18smem_ptr_flag_bitsILi32EEENST_INS5_IJNSA_ILi8EEESH_EEENS5_IJSH_SB_EEEEEEEvNS4_8identityENS4_13SM90_TMA_LOADES1B_vS1C_EENS_8epilogue10collective18CollectiveEpilogueINS1F_23Sm100TmaWarpSpecializedILi4ELi2ELi16ELb1ELb0EEEJSI_NS5_IJNST_ISF_SB_EENST_INSA_ILi16EEESB_EEEEEfSJ_fSJ_NS1F_6fusion15FusionCallbacksIS1J_NS1O_17LinearCombinationIffffLNS_15FloatRoundStyleE2EEESI_S1N_JEEENS4_5SM1004TMEM4LOAD26SM100_TMEM_LOAD_32dp32b16xES1D_NS12_INS13_ILi2ELi4ELi3EEES16_NST_INS5_IJS17_S1L_EEENS5_IJS1L_SB_EEEEEEENS4_39AutoVectorizingCopyWithAssumedAlignmentILi128EEENS4_14SM90_TMA_STOREES22_S24_S24_EEEvvEEEEvNT_6ParamsE --------------------------
	.section	.text._ZN7cutlass13device_kernelINS_4gemm6kernel13GemmUniversalIN4cute5tupleIJiiiiEEENS1_10collective13CollectiveMmaINS1_35MainloopSm100TmaUmmaWarpSpecializedILi8ELi2ELi4ENS5_IJNS4_1CILi1EEENSA_ILi4EEESB_EEEEENS5_IJNSA_ILi128EEENSA_ILi64EEENSA_ILi32EEEEEEfNS5_IJlSB_lEEEfSJ_NS4_8TiledMMAINS4_8MMA_AtomIJNS4_17SM100_MMA_TF32_SSINS_10tfloat32_tESN_fLi128ELi64ELNS4_4UMMA5MajorE0ELSP_0ELNSO_7ScaleInE0ELSQ_0EEEEEENS4_6LayoutINS5_IJSB_SB_SB_EEENS5_IJNSA_ILi0EEESV_SV_EEEEENS5_IJNS4_10UnderscoreESY_SY_EEEEENS4_23SM90_TMA_LOAD_MULTICASTENS4_14ComposedLayoutINS4_7SwizzleILi3ELi4ELi3EEENS4_18smem_ptr_flag_bitsILi32EEENST_INS5_IJNSA_ILi8EEESH_EEENS5_IJSH_SB_EEEEEEEvNS4_8identityENS4_13SM90_TMA_LOADES1B_vS1C_EENS_8epilogue10collective18CollectiveEpilogueINS1F_23Sm100TmaWarpSpecializedILi4ELi2ELi16ELb1ELb0EEEJSI_NS5_IJNST_ISF_SB_EENST_INSA_ILi16EEESB_EEEEEfSJ_fSJ_NS1F_6fusion15FusionCallbacksIS1J_NS1O_17LinearCombinationIffffLNS_15FloatRoundStyleE2EEESI_S1N_JEEENS4_5SM1004TMEM4LOAD26SM100_TMEM_LOAD_32dp32b16xES1D_NS12_INS13_ILi2ELi4ELi3EEES16_NST_INS5_IJS17_S1L_EEENS5_IJS1L_SB_EEEEEEENS4_39AutoVectorizingCopyWithAssumedAlignmentILi128EEENS4_14SM90_TMA_STOREES22_S24_S24_EEEvvEEEEvNT_6ParamsE,"ax",@progbits
	.align	128
.text._ZN7cutlass13device_kernelINS_4gemm6kernel13GemmUniversalIN4cute5tupleIJiiiiEEENS1_10collective13CollectiveMmaINS1_35MainloopSm100TmaUmmaWarpSpecializedILi8ELi2ELi4ENS5_IJNS4_1CILi1EEENSA_ILi4EEESB_EEEEENS5_IJNSA_ILi128EEENSA_ILi64EEENSA_ILi32EEEEEEfNS5_IJlSB_lEEEfSJ_NS4_8TiledMMAINS4_8MMA_AtomIJNS4_17SM100_MMA_TF32_SSINS_10tfloat32_tESN_fLi128ELi64ELNS4_4UMMA5MajorE0ELSP_0ELNSO_7ScaleInE0ELSQ_0EEEEEENS4_6LayoutINS5_IJSB_SB_SB_EEENS5_IJNSA_ILi0EEESV_SV_EEEEENS5_IJNS4_10UnderscoreESY_SY_EEEEENS4_23SM90_TMA_LOAD_MULTICASTENS4_14ComposedLayoutINS4_7SwizzleILi3ELi4ELi3EEENS4_18smem_ptr_flag_bitsILi32EEENST_INS5_IJNSA_ILi8EEESH_EEENS5_IJSH_SB_EEEEEEEvNS4_8identityENS4_13SM90_TMA_LOADES1B_vS1C_EENS_8epilogue10collective18CollectiveEpilogueINS1F_23Sm100TmaWarpSpecializedILi4ELi2ELi16ELb1ELb0EEEJSI_NS5_IJNST_ISF_SB_EENST_INSA_ILi16EEESB_EEEEEfSJ_fSJ_NS1F_6fusion15FusionCallbacksIS1J_NS1O_17LinearCombinationIffffLNS_15FloatRoundStyleE2EEESI_S1N_JEEENS4_5SM1004TMEM4LOAD26SM100_TMEM_LOAD_32dp32b16xES1D_NS12_INS13_ILi2ELi4ELi3EEES16_NST_INS5_IJS17_S1L_EEENS5_IJS1L_SB_EEEEEEENS4_39AutoVectorizingCopyWithAssumedAlignmentILi128EEENS4_14SM90_TMA_STOREES22_S24_S24_EEEvvEEEEvNT_6ParamsE:
        .type           _ZN7cutlass13device_kernelINS_4gemm6kernel13GemmUniversalIN4cute5tupleIJiiiiEEENS1_10collective13CollectiveMmaINS1_35MainloopSm100TmaUmmaWarpSpecializedILi8ELi2ELi4ENS5_IJNS4_1CILi1EEENSA_ILi4EEESB_EEEEENS5_IJNSA_ILi128EEENSA_ILi64EEENSA_ILi32EEEEEEfNS5_IJlSB_lEEEfSJ_NS4_8TiledMMAINS4_8MMA_AtomIJNS4_17SM100_MMA_TF32_SSINS_10tfloat32_tESN_fLi128ELi64ELNS4_4UMMA5MajorE0ELSP_0ELNSO_7ScaleInE0ELSQ_0EEEEEENS4_6LayoutINS5_IJSB_SB_SB_EEENS5_IJNSA_ILi0EEESV_SV_EEEEENS5_IJNS4_10UnderscoreESY_SY_EEEEENS4_23SM90_TMA_LOAD_MULTICASTENS4_14ComposedLayoutINS4_7SwizzleILi3ELi4ELi3EEENS4_18smem_ptr_flag_bitsILi32EEENST_INS5_IJNSA_ILi8EEESH_EEENS5_IJSH_SB_EEEEEEEvNS4_8identityENS4_13SM90_TMA_LOADES1B_vS1C_EENS_8epilogue10collective18CollectiveEpilogueINS1F_23Sm100TmaWarpSpecializedILi4ELi2ELi16ELb1ELb0EEEJSI_NS5_IJNST_ISF_SB_EENST_INSA_ILi16EEESB_EEEEEfSJ_fSJ_NS1F_6fusion15FusionCallbacksIS1J_NS1O_17LinearCombinationIffffLNS_15FloatRoundStyleE2EEESI_S1N_JEEENS4_5SM1004TMEM4LOAD26SM100_TMEM_LOAD_32dp32b16xES1D_NS12_INS13_ILi2ELi4ELi3EEES16_NST_INS5_IJS17_S1L_EEENS5_IJS1L_SB_EEEEEEENS4_39AutoVectorizingCopyWithAssumedAlignmentILi128EEENS4_14SM90_TMA_STOREES22_S24_S24_EEEvvEEEEvNT_6ParamsE,@function
        .size           _ZN7cutlass13device_kernelINS_4gemm6kernel13GemmUniversalIN4cute5tupleIJiiiiEEENS1_10collective13CollectiveMmaINS1_35MainloopSm100TmaUmmaWarpSpecializedILi8ELi2ELi4ENS5_IJNS4_1CILi1EEENSA_ILi4EEESB_EEEEENS5_IJNSA_ILi128EEENSA_ILi64EEENSA_ILi32EEEEEEfNS5_IJlSB_lEEEfSJ_NS4_8TiledMMAINS4_8MMA_AtomIJNS4_17SM100_MMA_TF32_SSINS_10tfloat32_tESN_fLi128ELi64ELNS4_4UMMA5MajorE0ELSP_0ELNSO_7ScaleInE0ELSQ_0EEEEEENS4_6LayoutINS5_IJSB_SB_SB_EEENS5_IJNSA_ILi0EEESV_SV_EEEEENS5_IJNS4_10UnderscoreESY_SY_EEEEENS4_23SM90_TMA_LOAD_MULTICASTENS4_14ComposedLayoutINS4_7SwizzleILi3ELi4ELi3EEENS4_18smem_ptr_flag_bitsILi32EEENST_INS5_IJNSA_ILi8EEESH_EEENS5_IJSH_SB_EEEEEEEvNS4_8identityENS4_13SM90_TMA_LOADES1B_vS1C_EENS_8epilogue10collective18CollectiveEpilogueINS1F_23Sm100TmaWarpSpecializedILi4ELi2ELi16ELb1ELb0EEEJSI_NS5_IJNST_ISF_SB_EENST_INSA_ILi16EEESB_EEEEEfSJ_fSJ_NS1F_6fusion15FusionCallbacksIS1J_NS1O_17LinearCombinationIffffLNS_15FloatRoundStyleE2EEESI_S1N_JEEENS4_5SM1004TMEM4LOAD26SM100_TMEM_LOAD_32dp32b16xES1D_NS12_INS13_ILi2ELi4ELi3EEES16_NST_INS5_IJS17_S1L_EEENS5_IJS1L_SB_EEEEEEENS4_39AutoVectorizingCopyWithAssumedAlignmentILi128EEENS4_14SM90_TMA_STOREES22_S24_S24_EEEvvEEEEvNT_6ParamsE,(.L_x_196 - _ZN7cutlass13device_kernelINS_4gemm6kernel13GemmUniversalIN4cute5tupleIJiiiiEEENS1_10collective13CollectiveMmaINS1_35MainloopSm100TmaUmmaWarpSpecializedILi8ELi2ELi4ENS5_IJNS4_1CILi1EEENSA_ILi4EEESB_EEEEENS5_IJNSA_ILi128EEENSA_ILi64EEENSA_ILi32EEEEEEfNS5_IJlSB_lEEEfSJ_NS4_8TiledMMAINS4_8MMA_AtomIJNS4_17SM100_MMA_TF32_SSINS_10tfloat32_tESN_fLi128ELi64ELNS4_4UMMA5MajorE0ELSP_0ELNSO_7ScaleInE0ELSQ_0EEEEEENS4_6LayoutINS5_IJSB_SB_SB_EEENS5_IJNSA_ILi0EEESV_SV_EEEEENS5_IJNS4_10UnderscoreESY_SY_EEEEENS4_23SM90_TMA_LOAD_MULTICASTENS4_14ComposedLayoutINS4_7SwizzleILi3ELi4ELi3EEENS4_18smem_ptr_flag_bitsILi32EEENST_INS5_IJNSA_ILi8EEESH_EEENS5_IJSH_SB_EEEEEEEvNS4_8identityENS4_13SM90_TMA_LOADES1B_vS1C_EENS_8epilogue10collective18CollectiveEpilogueINS1F_23Sm100TmaWarpSpecializedILi4ELi2ELi16ELb1ELb0EEEJSI_NS5_IJNST_ISF_SB_EENST_INSA_ILi16EEESB_EEEEEfSJ_fSJ_NS1F_6fusion15FusionCallbacksIS1J_NS1O_17LinearCombinationIffffLNS_15FloatRoundStyleE2EEESI_S1N_JEEENS4_5SM1004TMEM4LOAD26SM100_TMEM_LOAD_32dp32b16xES1D_NS12_INS13_ILi2ELi4ELi3EEES16_NST_INS5_IJS17_S1L_EEENS5_IJS1L_SB_EEEEEEENS4_39AutoVectorizingCopyWithAssumedAlignmentILi128EEENS4_14SM90_TMA_STOREES22_S24_S24_EEEvvEEEEvNT_6ParamsE)
        .other          _ZN7cutlass13device_kernelINS_4gemm6kernel13GemmUniversalIN4cute5tupleIJiiiiEEENS1_10collective13CollectiveMmaINS1_35MainloopSm100TmaUmmaWarpSpecializedILi8ELi2ELi4ENS5_IJNS4_1CILi1EEENSA_ILi4EEESB_EEEEENS5_IJNSA_ILi128EEENSA_ILi64EEENSA_ILi32EEEEEEfNS5_IJlSB_lEEEfSJ_NS4_8TiledMMAINS4_8MMA_AtomIJNS4_17SM100_MMA_TF32_SSINS_10tfloat32_tESN_fLi128ELi64ELNS4_4UMMA5MajorE0ELSP_0ELNSO_7ScaleInE0ELSQ_0EEEEEENS4_6LayoutINS5_IJSB_SB_SB_EEENS5_IJNSA_ILi0EEESV_SV_EEEEENS5_IJNS4_10UnderscoreESY_SY_EEEEENS4_23SM90_TMA_LOAD_MULTICASTENS4_14ComposedLayoutINS4_7SwizzleILi3ELi4ELi3EEENS4_18smem_ptr_flag_bitsILi32EEENST_INS5_IJNSA_ILi8EEESH_EEENS5_IJSH_SB_EEEEEEEvNS4_8identityENS4_13SM90_TMA_LOADES1B_vS1C_EENS_8epilogue10collective18CollectiveEpilogueINS1F_23Sm100TmaWarpSpecializedILi4ELi2ELi16ELb1ELb0EEEJSI_NS5_IJNST_ISF_SB_EENST_INSA_ILi16EEESB_EEEEEfSJ_fSJ_NS1F_6fusion15FusionCallbacksIS1J_NS1O_17LinearCombinationIffffLNS_15FloatRoundStyleE2EEESI_S1N_JEEENS4_5SM1004TMEM4LOAD26SM100_TMEM_LOAD_32dp32b16xES1D_NS12_INS13_ILi2ELi4ELi3EEES16_NST_INS5_IJS17_S1L_EEENS5_IJS1L_SB_EEEEEEENS4_39AutoVectorizingCopyWithAssumedAlignmentILi128EEENS4_14SM90_TMA_STOREES22_S24_S24_EEEvvEEEEvNT_6ParamsE,@"STO_CUDA_ENTRY STV_DEFAULT"
_ZN7cutlass13device_kernelINS_4gemm6kernel13GemmUniversalIN4cute5tupleIJiiiiEEENS1_10collective13CollectiveMmaINS1_35MainloopSm100TmaUmmaWarpSpecializedILi8ELi2ELi4ENS5_IJNS4_1CILi1EEENSA_ILi4EEESB_EEEEENS5_IJNSA_ILi128EEENSA_ILi64EEENSA_ILi32EEEEEEfNS5_IJlSB_lEEEfSJ_NS4_8TiledMMAINS4_8MMA_AtomIJNS4_17SM100_MMA_TF32_SSINS_10tfloat32_tESN_fLi128ELi64ELNS4_4UMMA5MajorE0ELSP_0ELNSO_7ScaleInE0ELSQ_0EEEEEENS4_6LayoutINS5_IJSB_SB_SB_EEENS5_IJNSA_ILi0EEESV_SV_EEEEENS5_IJNS4_10UnderscoreESY_SY_EEEEENS4_23SM90_TMA_LOAD_MULTICASTENS4_14ComposedLayoutINS4_7SwizzleILi3ELi4ELi3EEENS4_18smem_ptr_flag_bitsILi32EEENST_INS5_IJNSA_ILi8EEESH_EEENS5_IJSH_SB_EEEEEEEvNS4_8identityENS4_13SM90_TMA_LOADES1B_vS1C_EENS_8epilogue10collective18CollectiveEpilogueINS1F_23Sm100TmaWarpSpecializedILi4ELi2ELi16ELb1ELb0EEEJSI_NS5_IJNST_ISF_SB_EENST_INSA_ILi16EEESB_EEEEEfSJ_fSJ_NS1F_6fusion15FusionCallbacksIS1J_NS1O_17LinearCombinationIffffLNS_15FloatRoundStyleE2EEESI_S1N_JEEENS4_5SM1004TMEM4LOAD26SM100_TMEM_LOAD_32dp32b16xES1D_NS12_INS13_ILi2ELi4ELi3EEES16_NST_INS5_IJS17_S1L_EEENS5_IJS1L_SB_EEEEEEENS4_39AutoVectorizingCopyWithAssumedAlignmentILi128EEENS4_14SM90_TMA_STOREES22_S24_S24_EEEvvEEEEvNT_6ParamsE:
[----:B------:R-:W1:Y:S01]  /*0000*/  LDC R1, c[0x0][0x37c] ;  /* 0x0000df00ff017b82 */ /* 0x000e620000000800 */
[----:B------:R-:W2:Y:S01]  /*0010*/  S2R R66, SR_TID.X ;  /* 0x0000000000427919 */ /* 0x000ea20000002100 */
[----:B------:R-:W3:Y:S01]  /*0020*/  LDCU.64 UR8, c[0x0][0x890] ;  /* 0x00011200ff0877ac */ /* 0x000ee20008000a00 */
[----:B------:R-:W-:Y:S02]  /*0030*/  PRMT R26, RZ, 0x7610, R26 ;  /* 0x00007610ff1a7816 */ /* 0x000fe4000000001a */
[----:B------:R-:W-:Y:S01]  /*0040*/  ELECT P3, URZ, PT ;  /* 0x0000000000ff782f */ /* 0x000fe20003860000 */
[----:B---3--:R-:W-:-:S04]  /*0050*/  UISETP.NE.U32.AND UP0, UPT, UR8, URZ, UPT ;  /* 0x000000ff0800728c */ /* 0x008fc8000bf05070 */
[----:B------:R-:W-:Y:S01]  /*0060*/  UISETP.NE.AND.EX UP0, UPT, UR9, URZ, UPT, UP0 ;  /* 0x000000ff0900728c */ /* 0x000fe2000bf05300 */
[----:B--2---:R-:W-:-:S05]  /*0070*/  SHF.R.U32.HI R52, RZ, 0x5, R66 ;  /* 0x00000005ff347819 */ /* 0x004fca0000011642 */
[----:B------:R-:W2:Y:S02]  /*0080*/  SHFL.IDX PT, R0, R52, RZ, 0x1f ;  /* 0x00001fff34007589 */ /* 0x000ea400000e0000 */
[----:B--2---:R-:W-:Y:S01]  /*0090*/  R2UR UR17, R0 ;  /* 0x00000000001172ca */ /* 0x004fe200000e0000 */
[----:B-1----:R-:W-:-:S14]  /*00a0*/  BRA.U UP0, `(.L_x_0) ;  /* 0x0000000100307547 */ /* 0x002fdc000b800000 */
[----:B------:R-:W1:Y:S02]  /*00b0*/  LDCU.64 UR4, c[0x0][0x888] ;  /* 0x00011100ff0477ac */ /* 0x000e640008000a00 */
[----:B-1----:R-:W-:-:S04]  /*00c0*/  UISETP.NE.U32.AND UP0, UPT, UR4, URZ, UPT ;  /* 0x000000ff0400728c */ /* 0x002fc8000bf05070 */
[----:B------:R-:W-:-:S09]  /*00d0*/  UISETP.NE.AND.EX UP0, UPT, UR5, URZ, UPT, UP0 ;  /* 0x000000ff0500728c */ /* 0x000fd2000bf05300 */
[----:B------:R-:W-:Y:S05]  /*00e0*/  BRA.U !UP0, `(.L_x_1) ;  /* 0x0000000108147547 */ /* 0x000fea000b800000 */
[----:B------:R-:W1:Y:S01]  /*00f0*/  LDC.64 R2, c[0x0][0x888] ;  /* 0x00022200ff027b82 */ /* 0x000e620000000a00 */
[----:B------:R-:W1:Y:S02]  /*0100*/  LDCU.64 UR4, c[0x0][0x358] ;  /* 0x00006b00ff0477ac */ /* 0x000e640008000a00 */
[----:B-1----:R1:W5:Y:S01]  /*0110*/  LDG.E R27, desc[UR4][R2.64] ;  /* 0x00000004021b7981 */ /* 0x002362000c1e1900 */
[----:B------:R-:W-:Y:S01]  /*0120*/  HFMA2 R26, -RZ, RZ, 0, 5.9604644775390625e-08 ;  /* 0x00000001ff1a7431 */ /* 0x000fe200000001ff */
[----:B------:R-:W-:Y:S05]  /*0130*/  BRA `(.L_x_0) ;  /* 0x00000000000c7947 */ /* 0x000fea0003800000 */
.L_x_1:
[----:B------:R-:W1:Y:S01]  /*0140*/  LDCU UR4, c[0x0][0x880] ;  /* 0x00011000ff0477ac */ /* 0x000e620008000800 */
[----:B------:R-:W-:Y:S01]  /*0150*/  HFMA2 R26, -RZ, RZ, 0, 5.9604644775390625e-08 ;  /* 0x00000001ff1a7431 */ /* 0x000fe200000001ff */
[----:B-1----:R-:W-:-:S07]  /*0160*/  MOV R27, UR4 ;  /* 0x00000004001b7c02 */ /* 0x002fce0008000f00 */
.L_x_0:
[----:B------:R-:W2:Y:S02]  /*0170*/  LDCU.64 UR4, c[0x0][0x8b0] ;  /* 0x00011600ff0477ac */ /* 0x000ea40008000a00 */
[----:B--2---:R-:W-:-:S04]  /*0180*/  UISETP.NE.U32.AND UP0, UPT, UR4, URZ, UPT ;  /* 0x000000ff0400728c */ /* 0x004fc8000bf05070 */
[----:B------:R-:W-:-:S09]  /*0190*/  UISETP.NE.AND.EX UP0, UPT, UR5, URZ, UPT, UP0 ;  /* 0x000000ff0500728c */ /* 0x000fd2000bf05300 */
[----:B------:R-:W-:Y:S05]  /*01a0*/  BRA.U UP0, `(.L_x_2) ;  /* 0x0000000100287547 */ /* 0x000fea000b800000 */
[----:B------:R-:W2:Y:S02]  /*01b0*/  LDCU.64 UR4, c[0x0][0x8a8] ;  /* 0x00011500ff0477ac */ /* 0x000ea40008000a00 */
[----:B--2---:R-:W-:-:S04]  /*01c0*/  UISETP.NE.U32.AND UP0, UPT, UR4, URZ, UPT ;  /* 0x000000ff0400728c */ /* 0x004fc8000bf05070 */
[----:B------:R-:W-:-:S09]  /*01d0*/  UISETP.NE.AND.EX UP0, UPT, UR5, URZ, UPT, UP0 ;  /* 0x000000ff0500728c */ /* 0x000fd2000bf05300 */
[----:B------:R-:W-:Y:S05]  /*01e0*/  BRA.U !UP0, `(.L_x_3) ;  /* 0x0000000108107547 */ /* 0x000fea000b800000 */
[----:B------:R-:W2:Y:S01]  /*01f0*/  LDC.64 R24, c[0x0][0x8a8] ;  /* 0x00022a00ff187b82 */ /* 0x000ea20000000a00 */
[----:B------:R-:W2:Y:S02]  /*0200*/  LDCU.64 UR4, c[0x0][0x358] ;  /* 0x00006b00ff0477ac */ /* 0x000ea40008000a00 */
[----:B--2---:R2:W5:Y:S01]  /*0210*/  LDG.E R24, desc[UR4][R24.64] ;  /* 0x0000000418187981 */ /* 0x004562000c1e1900 */
[----:B------:R-:W-:Y:S05]  /*0220*/  BRA `(.L_x_2) ;  /* 0x0000000000087947 */ /* 0x000fea0003800000 */
.L_x_3:
[----:B------:R-:W2:Y:S02]  /*0230*/  LDCU UR4, c[0x0][0x8a0] ;  /* 0x00011400ff0477ac */ /* 0x000ea40008000800 */
[----:B--2---:R-:W-:Y:S02]  /*0240*/  MOV R24, UR4 ;  /* 0x0000000400187c02 */ /* 0x004fe40008000f00 */
.L_x_2:
[----:B------:R-:W-:Y:S01]  /*0250*/  IMAD.U32 R0, RZ, RZ, UR17 ;  /* 0x00000011ff007e24 */ /* 0x000fe2000f8e00ff */
[----:B------:R-:W-:Y:S04]  /*0260*/  BSSY.RECONVERGENT B0, `(.L_x_4) ;  /* 0x000000c000007945 */ /* 0x000fe80003800200 */
[C---:B------:R-:W-:Y:S02]  /*0270*/  ISETP.NE.OR P1, PT, R0.reuse, 0x1, !P3 ;  /* 0x000000010000780c */ /* 0x040fe40005f25670 */
[----:B------:R-:W-:-:S11]  /*0280*/  ISETP.NE.OR P0, PT, R0, 0x3, !P3 ;  /* 0x000000030000780c */ /* 0x000fd60005f05670 */
[----:B------:R-:W-:Y:S05]  /*0290*/  @P1 BRA `(.L_x_5) ;  /* 0x0000000000201947 */ /* 0x000fea0003800000 */
[----:B------:R-:W3:Y:S02]  /*02a0*/  LDCU.64 UR4, c[0x0][0x348] ;  /* 0x00006900ff0477ac */ /* 0x000ee40008000a00 */
[----:B---3--:R-:W-:Y:S02]  /*02b0*/  UIADD3 UR6, UP1, UPT, UR4, 0x80, URZ ;  /* 0x0000008004067890 */ /* 0x008fe4000ff3e0ff */
[----:B------:R-:W-:Y:S02]  /*02c0*/  UIADD3 UR4, UP0, UPT, UR4, 0x180, URZ ;  /* 0x0000018004047890 */ /* 0x000fe4000ff1e0ff */
[----:B------:R-:W-:Y:S02]  /*02d0*/  UIADD3.X UR7, UPT, UPT, URZ, UR5, URZ, UP1, !UPT ;  /* 0x00000005ff077290 */ /* 0x000fe40008ffe4ff */
[----:B------:R-:W-:-:S07]  /*02e0*/  UIADD3.X UR5, UPT, UPT, URZ, UR5, URZ, UP0, !UPT ;  /* 0x00000005ff057290 */ /* 0x000fce00087fe4ff */
[----:B------:R3:W-:Y:S02]  /*02f0*/  UTMACCTL.PF [UR6] ;  /* 0x00000000060079b9 */ /* 0x0007e40008040000 */
[----:B------:R3:W-:Y:S02]  /*0300*/  UTMACCTL.PF [UR4] ;  /* 0x00000000040079b9 */ /* 0x0007e40008040000 */
[----:B---3--:R-:W-:Y:S01]  /*0310*/  NOP ;  /* 0x0000000000007918 */ /* 0x008fe20000000000 */
.L_x_5:
[----:B------:R-:W-:Y:S05]  /*0320*/  BSYNC.RECONVERGENT B0 ;  /* 0x0000000000007941 */ /* 0x000fea0003800200 */
.L_x_4:
[----:B------:R-:W-:Y:S04]  /*0330*/  BSSY.RECONVERGENT B0, `(.L_x_6) ;  /* 0x000000a000007945 */ /* 0x000fe80003800200 */
        /* <DEDUP_REMOVED lines=9> */
.L_x_7:
[----:B------:R-:W-:Y:S05]  /*03d0*/  BSYNC.RECONVERGENT B0 ;  /* 0x0000000000007941 */ /* 0x000fea0003800200 */
.L_x_6:
[----:B------:R-:W3:Y:S01]  /*03e0*/  LDCU.64 UR4, c[0x0][0x888] ;  /* 0x00011100ff0477ac */ /* 0x000ee20008000a00 */
[----:B------:R-:W-:Y:S02]  /*03f0*/  UISETP.EQ.U32.AND UP1, UPT, UR8, URZ, UPT ;  /* 0x000000ff0800728c */ /* 0x000fe4000bf22070 */
[----:B------:R-:W-:Y:S02]  /*0400*/  UPLOP3.LUT UP3, UPT, UPT, UPT, UPT, 0x80, 0x8 ;  /* 0x000000000008789c */ /* 0x000fe40003f6f070 */
[----:B---3--:R-:W-:-:S04]  /*0410*/  UISETP.NE.U32.AND UP0, UPT, UR4, URZ, UPT ;  /* 0x000000ff0400728c */ /* 0x008fc8000bf05070 */
[----:B------:R-:W-:-:S04]  /*0420*/  UISETP.NE.AND.EX UP0, UPT, UR5, URZ, UPT, UP0 ;  /* 0x000000ff0500728c */ /* 0x000fc8000bf05300 */
[----:B------:R-:W-:-:S04]  /*0430*/  UISETP.EQ.OR.EX UP2, UPT, UR9, URZ, !UP0, UP1 ;  /* 0x000000ff0900728c */ /* 0x000fc8000c742710 */
[----:B------:R-:W-:-:S06]  /*0440*/  UP2UR UR4, UPR, URZ, 0x4 ;  /* 0x00000004ff047883 */ /* 0x000fcc0008000000 */
[----:B------:R-:W-:Y:S01]  /*0450*/  MOV R55, UR4 ;  /* 0x0000000400377c02 */ /* 0x000fe20008000f00 */
[----:B------:R-:W-:Y:S06]  /*0460*/  BRA.U !UP2, `(.L_x_8) ;  /* 0x000000010a207547 */ /* 0x000fec000b800000 */
[----:B------:R-:W-:Y:S01]  /*0470*/  UISETP.NE.U32.AND UP1, UPT, UR8, URZ, UPT ;  /* 0x000000ff0800728c */ /* 0x000fe2000bf25070 */
[----:B-----5:R-:W-:Y:S01]  /*0480*/  FSETP.NEU.AND P0, PT, R27, RZ, PT ;  /* 0x000000ff1b00720b */ /* 0x020fe20003f0d000 */
[----:B------:R-:W-:Y:S02]  /*0490*/  USEL UR4, URZ, 0xffffffff, UP0 ;  /* 0xffffffffff047887 */ /* 0x000fe40008000000 */
[----:B------:R-:W-:-:S10]  /*04a0*/  UISETP.NE.AND.EX UP1, UPT, UR9, URZ, UPT, UP1 ;  /* 0x000000ff0900728c */ /* 0x000fd4000bf25310 */
[----:B------:R-:W-:Y:S01]  /*04b0*/  VOTEU.ANY UP0, P0 ;  /* 0x0000000000ff7886 */ /* 0x000fe20000000100 */
[----:B------:R-:W-:-:S04]  /*04c0*/  @!UP1 USEL UR4, URZ, 0xffffffff, UP0 ;  /* 0xffffffffff049887 */ /* 0x000fc80008000000 */
[----:B------:R-:W-:-:S04]  /*04d0*/  ULOP3.LUT UR4, UR4, 0x1, URZ, 0xc0, !UPT ;  /* 0x0000000104047892 */ /* 0x000fc8000f8ec0ff */
[----:B------:R-:W-:-:S11]  /*04e0*/  UISETP.NE.U32.AND UP3, UPT, UR4, 0x1, UPT ;  /* 0x000000010400788c */ /* 0x000fd6000bf65070 */
.L_x_8:
[----:B-1----:R-:W1:Y:S01]  /*04f0*/  SHFL.IDX PT, R2, R52, RZ, 0x1f ;  /* 0x00001fff34027589 */ /* 0x002e6200000e0000 */
[----:B------:R-:W-:-:S04]  /*0500*/  UISETP.NE.AND UP0, UPT, UR17, 0x2, UPT ;  /* 0x000000021100788c */ /* 0x000fc8000bf05270 */
[----:B------:R-:W-:Y:S01]  /*0510*/  USEL UR48, URZ, 0x1, UP0 ;  /* 0x00000001ff307887 */ /* 0x000fe20008000000 */
[----:B-1----:R-:W-:-:S13]  /*0520*/  ISETP.NE.AND P0, PT, R2, RZ, PT ;  /* 0x000000ff0200720c */ /* 0x002fda0003f05270 */
[----:B------:R-:W-:Y:S05]  /*0530*/  @P0 BRA `(.L_x_9) ;  /* 0x0000000000840947 */ /* 0x000fea0003800000 */
[----:B------:R-:W-:Y:S01]  /*0540*/  ELECT P0, URZ, PT ;  /* 0x0000000000ff782f */ /* 0x000fe20003800000 */
[----:B------:R-:W-:-:S12]  /*0550*/  BSSY.RECONVERGENT B0, `(.L_x_9) ;  /* 0x000001f000007945 */ /* 0x000fd80003800200 */
[----:B------:R-:W-:Y:S05]  /*0560*/  @!P0 BRA `(.L_x_10) ;  /* 0x0000000000748947 */ /* 0x000fea0003800000 */
[----:B------:R-:W1:Y:S01]  /*0570*/  S2UR UR4, SR_CgaCtaId ;  /* 0x00000000000479c3 */ /* 0x000e620000008800 */
[----:B------:R-:W-:Y:S01]  /*0580*/  UMOV UR5, 0x400 ;  /* 0x0000040000057882 */ /* 0x000fe20000000000 */
[----:B------:R-:W-:Y:S01]  /*0590*/  UMOV UR8, 0x1 ;  /* 0x0000000100087882 */ /* 0x000fe20000000000 */
[----:B------:R-:W-:Y:S01]  /*05a0*/  UMOV UR6, 0x4 ;  /* 0x0000000400067882 */ /* 0x000fe20000000000 */
[----:B------:R-:W-:-:S04]  /*05b0*/  UIADD3 UR8, UPT, UPT, -UR8, 0x100000, URZ ;  /* 0x0010000008087890 */ /* 0x000fc8000fffe1ff */
[----:B------:R-:W-:Y:S02]  /*05c0*/  USHF.L.U32 UR9, UR8, 0xb, URZ ;  /* 0x0000000b08097899 */ /* 0x000fe400080006ff */
[----:B------:R-:W-:Y:S02]  /*05d0*/  USHF.L.U32 UR8, UR8, 0x1, URZ ;  /* 0x0000000108087899 */ /* 0x000fe400080006ff */
[----:B------:R-:W-:-:S04]  /*05e0*/  UIADD3 UR6, UPT, UPT, -UR6, 0x100000, URZ ;  /* 0x0010000006067890 */ /* 0x000fc8000fffe1ff */
[----:B------:R-:W-:Y:S02]  /*05f0*/  USHF.L.U32 UR7, UR6, 0xb, URZ ;  /* 0x0000000b06077899 */ /* 0x000fe400080006ff */
[----:B------:R-:W-:Y:S02]  /*0600*/  USHF.L.U32 UR6, UR6, 0x1, URZ ;  /* 0x0000000106067899 */ /* 0x000fe400080006ff */
[----:B-1----:R-:W-:Y:S01]  /*0610*/  ULEA UR4, UR4, UR5, 0x18 ;  /* 0x0000000504047291 */ /* 0x002fe2000f8ec0ff */
[----:B------:R-:W1:Y:S11]  /*0620*/  FENCE.VIEW.ASYNC.S ;  /* 0x00000000000073c6 */ /* 0x000e760000000000 */
[----:B-1----:R1:W3:Y:S01]  /*0630*/  SYNCS.EXCH.64 URZ, [UR4], UR8 ;  /* 0x0000000804ff75b2 */ /* 0x0022e20008000100 */
[----:B------:R1:W4:Y:S01]  /*0640*/  SYNCS.EXCH.64 URZ, [UR4+0x40], UR6 ;  /* 0x0000400604ff75b2 */ /* 0x0003220008000100 */
[----:B------:R1:W1:Y:S01]  /*0650*/  SYNCS.EXCH.64 URZ, [UR4+0x8], UR8 ;  /* 0x0000080804ff75b2 */ /* 0x0002620008000100 */
        /* <DEDUP_REMOVED lines=13> */
[----:B------:R-:W-:Y:S01]  /*0730*/  NOP ;  /* 0x0000000000007918 */ /* 0x000fe20000000000 */
.L_x_10:
[----:B-1----:R-:W-:Y:S05]  /*0740*/  BSYNC.RECONVERGENT B0 ;  /* 0x0000000000007941 */ /* 0x002fea0003800200 */
.L_x_9:
[----:B------:R-:W1:Y:S01]  /*0750*/  SHFL.IDX PT, R2, R52, RZ, 0x1f ;  /* 0x00001fff34027589 */ /* 0x000e6200000e0000 */
[----:B------:R-:W-:Y:S01]  /*0760*/  NOP ;  /* 0x0000000000007918 */ /* 0x000fe20000000000 */
[----:B-1----:R-:W-:-:S13]  /*0770*/  ISETP.NE.AND P0, PT, R2, 0x1, PT ;  /* 0x000000010200780c */ /* 0x002fda0003f05270 */
[----:B------:R-:W-:Y:S05]  /*0780*/  @P0 BRA `(.L_x_11) ;  /* 0x0000000000580947 */ /* 0x000fea0003800000 */
        /* <DEDUP_REMOVED lines=9> */
[----:B------:R-:W-:Y:S01]  /*0820*/  USHF.L.U32 UR6, UR6, 0x1, URZ ;  /* 0x0000000106067899 */ /* 0x000fe200080006ff */
[----:B------:R-:W-:Y:S01]  /*0830*/  ELECT P0, URZ, PT ;  /* 0x0000000000ff782f */ /* 0x000fe20003800000 */
[----:B-1----:R-:W-:Y:S01]  /*0840*/  ULEA UR4, UR4, UR5, 0x18 ;  /* 0x0000000504047291 */ /* 0x002fe2000f8ec0ff */
[----:B------:R-:W1:Y:S11]  /*0850*/  FENCE.VIEW.ASYNC.S ;  /* 0x00000000000073c6 */ /* 0x000e760000000000 */
[----:B-1----:R1:W1:Y:S01]  /*0860*/  SYNCS.EXCH.64 URZ, [UR4+0x80], UR8 ;  /* 0x0000800804ff75b2 */ /* 0x0022620008000100 */
        /* <DEDUP_REMOVED lines=8> */
.L_x_11:
[----:B------:R-:W2:Y:S01]  /*08f0*/  SHFL.IDX PT, R2, R52, RZ, 0x1f ;  /* 0x00001fff34027589 */ /* 0x000ea200000e0000 */
[----:B------:R-:W-:Y:S01]  /*0900*/  NOP ;  /* 0x0000000000007918 */ /* 0x000fe20000000000 */
[----:B--2---:R-:W-:-:S13]  /*0910*/  ISETP.NE.AND P0, PT, R2, 0x3, PT ;  /* 0x000000030200780c */ /* 0x004fda0003f05270 */
[----:B------:R-:W-:Y:S05]  /*0920*/  @P0 BRA `(.L_x_12) ;  /* 0x0000000000300947 */ /* 0x000fea0003800000 */
[----:B-1----:R-:W1:Y:S01]  /*0930*/  S2UR UR4, SR_CgaCtaId ;  /* 0x00000000000479c3 */ /* 0x002e620000008800 */
[----:B------:R-:W-:Y:S01]  /*0940*/  UMOV UR6, 0x400 ;  /* 0x0000040000067882 */ /* 0x000fe20000000000 */
[----:B------:R-:W-:Y:S01]  /*0950*/  UMOV UR5, 0x20 ;  /* 0x0000002000057882 */ /* 0x000fe20000000000 */
[----:B------:R-:W-:Y:S01]  /*0960*/  ELECT P0, URZ, PT ;  /* 0x0000000000ff782f */ /* 0x000fe20003800000 */
[----:B-1----:R-:W-:Y:S02]  /*0970*/  ULEA UR6, UR4, UR6, 0x18 ;  /* 0x0000000604067291 */ /* 0x002fe4000f8ec0ff */
[----:B------:R-:W-:-:S04]  /*0980*/  UIADD3 UR4, UPT, UPT, -UR5, 0x100000, URZ ;  /* 0x0010000005047890 */ /* 0x000fc8000fffe1ff */
[----:B------:R-:W-:Y:S02]  /*0990*/  USHF.L.U32 UR5, UR4, 0xb, URZ ;  /* 0x0000000b04057899 */ /* 0x000fe400080006ff */
[----:B------:R-:W-:Y:S01]  /*09a0*/  USHF.L.U32 UR4, UR4, 0x1, URZ ;  /* 0x0000000104047899 */ /* 0x000fe200080006ff */
[----:B------:R-:W1:Y:S11]  /*09b0*/  FENCE.VIEW.ASYNC.S ;  /* 0x00000000000073c6 */ /* 0x000e760000000000 */
[----:B-1----:R2:W1:Y:S01]  /*09c0*/  SYNCS.EXCH.64 URZ, [UR6+0xc0], UR4 ;  /* 0x0000c00406ff75b2 */ /* 0x0024620008000100 */
[----:B------:R2:W1:Y:S02]  /*09d0*/  SYNCS.EXCH.64 URZ, [UR6+0xc8], UR4 ;  /* 0x0000c80406ff75b2 */ /* 0x0004640008000100 */
[----:B--2---:R-:W-:Y:S01]  /*09e0*/  NOP ;  /* 0x0000000000007918 */ /* 0x004fe20000000000 */
.L_x_12:
[----:B------:R-:W2:Y:S01]  /*09f0*/  SHFL.IDX PT, R2, R52, RZ, 0x1f ;  /* 0x00001fff34027589 */ /* 0x000ea200000e0000 */
[----:B------:R-:W-:Y:S01]  /*0a00*/  NOP ;  /* 0x0000000000007918 */ /* 0x000fe20000000000 */
[----:B--2---:R-:W-:-:S13]  /*0a10*/  ISETP.NE.AND P0, PT, R2, 0x4, PT ;  /* 0x000000040200780c */ /* 0x004fda0003f05270 */
[----:B------:R-:W-:Y:S05]  /*0a20*/  @P0 BRA `(.L_x_13) ;  /* 0x00000000004c0947 */ /* 0x000fea0003800000 */
[----:B-1----:R-:W1:Y:S01]  /*0a30*/  S2UR UR6, SR_CgaCtaId ;  /* 0x00000000000679c3 */ /* 0x002e620000008800 */
[----:B------:R-:W-:Y:S01]  /*0a40*/  UMOV UR4, 0x3a0 ;  /* 0x000003a000047882 */ /* 0x000fe20000000000 */
[----:B------:R-:W-:Y:S01]  /*0a50*/  UMOV UR5, 0x400 ;  /* 0x0000040000057882 */ /* 0x000fe20000000000 */
[----:B------:R-:W-:Y:S01]  /*0a60*/  USEL UR4, UR4, 0x320, UP3 ;  /* 0x0000032004047887 */ /* 0x000fe20009800000 */
[----:B------:R-:W-:Y:S01]  /*0a70*/  UMOV UR8, 0x1 ;  /* 0x0000000100087882 */ /* 0x000fe20000000000 */
[----:B------:R-:W-:Y:S01]  /*0a80*/  ELECT P0, URZ, PT ;  /* 0x0000000000ff782f */ /* 0x000fe20003800000 */
[----:B------:R-:W-:-:S04]  /*0a90*/  UIADD3 UR8, UPT, UPT, -UR8, 0x100000, URZ ;  /* 0x0010000008087890 */ /* 0x000fc8000fffe1ff */
[----:B------:R-:W-:Y:S02]  /*0aa0*/  USHF.L.U32 UR9, UR8, 0xb, URZ ;  /* 0x0000000b08097899 */ /* 0x000fe400080006ff */
[----:B------:R-:W-:Y:S02]  /*0ab0*/  USHF.L.U32 UR8, UR8, 0x1, URZ ;  /* 0x0000000108087899 */ /* 0x000fe400080006ff */
[----:B-1----:R-:W-:Y:S02]  /*0ac0*/  ULEA UR6, UR6, UR5, 0x18 ;  /* 0x0000000506067291 */ /* 0x002fe4000f8ec0ff */
[----:B------:R-:W-:-:S04]  /*0ad0*/  UIADD3 UR4, UPT, UPT, -UR4, 0x100000, URZ ;  /* 0x0010000004047890 */ /* 0x000fc8000fffe1ff */
[----:B------:R-:W-:Y:S02]  /*0ae0*/  USHF.L.U32 UR5, UR4, 0xb, URZ ;  /* 0x0000000b04057899 */ /* 0x000fe400080006ff */
[----:B------:R-:W-:Y:S01]  /*0af0*/  USHF.L.U32 UR4, UR4, 0x1, URZ ;  /* 0x0000000104047899 */ /* 0x000fe200080006ff */
[----:B------:R-:W1:Y:S03]  /*0b00*/  FENCE.VIEW.ASYNC.S ;  /* 0x00000000000073c6 */ /* 0x000e660000000000 */
[----:B-1----:R2:W1:Y:S08]  /*0b10*/  SYNCS.EXCH.64 URZ, [UR6+0xd0], UR8 ;  /* 0x0000d00806ff75b2 */ /* 0x0024700008000100 */
[----:B------:R2:W1:Y:S01]  /*0b20*/  SYNCS.EXCH.64 URZ, [UR6+0xe0], UR4 ;  /* 0x0000e00406ff75b2 */ /* 0x0004620008000100 */
[----:B------:R2:W1:Y:S01]  /*0b30*/  SYNCS.EXCH.64 URZ, [UR6+0xd8], UR8 ;  /* 0x0000d80806ff75b2 */ /* 0x0004620008000100 */
[----:B------:R2:W1:Y:S02]  /*0b40*/  SYNCS.EXCH.64 URZ, [UR6+0xe8], UR4 ;  /* 0x0000e80406ff75b2 */ /* 0x0004640008000100 */
[----:B--2---:R-:W-:Y:S01]  /*0b50*/  NOP ;  /* 0x0000000000007918 */ /* 0x004fe20000000000 */
.L_x_13:
[----:B------:R-:W2:Y:S01]  /*0b60*/  SHFL.IDX PT, R2, R52, RZ, 0x1f ;  /* 0x00001fff34027589 */ /* 0x000ea200000e0000 */
[----:B------:R-:W-:Y:S01]  /*0b70*/  NOP ;  /* 0x0000000000007918 */ /* 0x000fe20000000000 */
[----:B--2---:R-:W-:-:S13]  /*0b80*/  ISETP.NE.AND P0, PT, R2, 0x5, PT ;  /* 0x000000050200780c */ /* 0x004fda0003f05270 */
[----:B------:R-:W-:Y:S05]  /*0b90*/  @P0 BRA `(.L_x_14) ;  /* 0x0000000000580947 */ /* 0x000fea0003800000 */
[----:B-1----:R-:W1:Y:S01]  /*0ba0*/  S2UR UR4, SR_CgaCtaId ;  /* 0x00000000000479c3 */ /* 0x002e620000008800 */
        /* <DEDUP_REMOVED lines=19> */
[----:B------:R2:W1:Y:S02]  /*0ce0*/  SYNCS.EXCH.64 URZ, [UR4+0x128], UR6 ;  /* 0x0001280604ff75b2 */ /* 0x0004640008000100 */
[----:B--2---:R-:W-:Y:S01]  /*0cf0*/  NOP ;  /* 0x0000000000007918 */ /* 0x004fe20000000000 */
.L_x_14:
[----:B------:R-:W2:Y:S01]  /*0d00*/  SHFL.IDX PT, R2, R52, RZ, 0x1f ;  /* 0x00001fff34027589 */ /* 0x000ea200000e0000 */
[----:B------:R-:W-:Y:S01]  /*0d10*/  NOP ;  /* 0x0000000000007918 */ /* 0x000fe20000000000 */
[----:B--2---:R-:W-:-:S13]  /*0d20*/  ISETP.NE.AND P0, PT, R2, 0x3, PT ;  /* 0x000000030200780c */ /* 0x004fda0003f05270 */
[----:B------:R-:W-:Y:S05]  /*0d30*/  @P0 BRA `(.L_x_15) ;  /* 0x0000000000380947 */ /* 0x000fea0003800000 */
[----:B------:R-:W2:Y:S01]  /*0d40*/  S2UR UR5, SR_CgaCtaId ;  /* 0x00000000000579c3 */ /* 0x000ea20000008800 */
[----:B-1----:R-:W-:Y:S01]  /*0d50*/  UMOV UR4, 0x400 ;  /* 0x0000040000047882 */ /* 0x002fe20000000000 */
[----:B------:R-:W-:Y:S01]  /*0d60*/  UMOV UR6, 0x20 ;  /* 0x0000002000067882 */ /* 0x000fe20000000000 */
[----:B------:R-:W-:Y:S01]  /*0d70*/  ELECT P0, URZ, PT ;  /* 0x0000000000ff782f */ /* 0x000fe20003800000 */
[----:B------:R-:W-:-:S04]  /*0d80*/  UIADD3 UR6, UPT, UPT, -UR6, 0x100000, URZ ;  /* 0x0010000006067890 */ /* 0x000fc8000fffe1ff */
[----:B------:R-:W-:Y:S02]  /*0d90*/  USHF.L.U32 UR7, UR6, 0xb, URZ ;  /* 0x0000000b06077899 */ /* 0x000fe400080006ff */
[----:B------:R-:W-:Y:S02]  /*0da0*/  USHF.L.U32 UR6, UR6, 0x1, URZ ;  /* 0x0000000106067899 */ /* 0x000fe400080006ff */
[----:B--2---:R-:W-:Y:S01]  /*0db0*/  ULEA UR4, UR5, UR4, 0x18 ;  /* 0x0000000405047291 */ /* 0x004fe2000f8ec0ff */
[----:B------:R-:W1:Y:S11]  /*0dc0*/  FENCE.VIEW.ASYNC.S ;  /* 0x00000000000073c6 */ /* 0x000e760000000000 */
[----:B-1----:R2:W1:Y:S01]  /*0dd0*/  SYNCS.EXCH.64 URZ, [UR4+0x130], UR6 ;  /* 0x0001300604ff75b2 */ /* 0x0024620008000100 */
[----:B------:R2:W1:Y:S01]  /*0de0*/  SYNCS.EXCH.64 URZ, [UR4+0x140], UR6 ;  /* 0x0001400604ff75b2 */ /* 0x0004620008000100 */
[----:B------:R2:W1:Y:S01]  /*0df0*/  SYNCS.EXCH.64 URZ, [UR4+0x138], UR6 ;  /* 0x0001380604ff75b2 */ /* 0x0004620008000100 */
[----:B------:R2:W1:Y:S02]  /*0e00*/  SYNCS.EXCH.64 URZ, [UR4+0x148], UR6 ;  /* 0x0001480604ff75b2 */ /* 0x0004640008000100 */
[----:B--2---:R-:W-:Y:S01]  /*0e10*/  NOP ;  /* 0x0000000000007918 */ /* 0x004fe20000000000 */
.L_x_15:
[----:B-1----:R-:W1:Y:S01]  /*0e20*/  LDCU UR4, c[0x0][0x36c] ;  /* 0x00006d80ff0477ac */ /* 0x002e620008000800 */
[----:B------:R-:W-:Y:S01]  /*0e30*/  ISETP.NE.OR P3, PT, R0, 0x2, !P3 ;  /* 0x000000020000780c */ /* 0x000fe20005f65670 */
[----:B------:R-:W-:Y:S01]  /*0e40*/  NOP ;  /* 0x0000000000007918 */ /* 0x000fe20000000000 */
[----:B------:R-:W-:Y:S01]  /*0e50*/  LOP3.LUT R0, R66, 0x1f, RZ, 0xc0, !PT ;  /* 0x0000001f42007812 */ /* 0x000fe200078ec0ff */
[----:B------:R-:W-:Y:S02]  /*0e60*/  UISETP.NE.AND UP4, UPT, UR17, URZ, UPT ;  /* 0x000000ff1100728c */ /* 0x000fe4000bf85270 */
[----:B-1----:R-:W-:-:S09]  /*0e70*/  UISETP.EQ.U32.AND UP5, UPT, UR4, 0x1, UPT ;  /* 0x000000010400788c */ /* 0x002fd2000bfa2070 */
[----:B------:R-:W-:Y:S05]  /*0e80*/  BRA.U !UP5, `(.L_x_16) ;  /* 0x000000010d087547 */ /* 0x000fea000b800000 */
[----:B---34-:R-:W-:Y:S01]  /*0e90*/  UCGABAR_ARV ;  /* 0x00000000000079c7 */ /* 0x018fe20008000000 */
[----:B------:R-:W-:Y:S05]  /*0ea0*/  BRA `(.L_x_17) ;  /* 0x0000000000047947 */ /* 0x000fea0003800000 */
.L_x_16:
[----:B---34-:R-:W-:Y:S01]  /*0eb0*/  NOP ;  /* 0x0000000000007918 */ /* 0x018fe20000000000 */
.L_x_17:
[----:B------:R-:W1:Y:S01]  /*0ec0*/  S2UR UR8, SR_CTAID.X ;  /* 0x00000000000879c3 */ /* 0x000e620000002500 */
[----:B------:R-:W-:-:S05]  /*0ed0*/  CS2R.32 R54, SR_CgaSize ;  /* 0x0000000000367805 */ /* 0x000fca0000008a00 */
[----:B------:R-:W-:-:S05]  /*0ee0*/  IMAD R54, R54, -0xa0, RZ ;  /* 0xffffff6036367824 */ /* 0x000fca00078e02ff */
[----:B------:R-:W-:-:S14]  /*0ef0*/  R2UR UR5, R54 ;  /* 0x00000000360572ca */ /* 0x000fdc00000e0000 */
[----:B------:R-:W2:Y:S01]  /*0f00*/  LDCU UR5, c[0x0][UR5+0x2b0] ;  /* 0x00005600050577ac */ /* 0x000ea20008000800 */
[----:B------:R-:W-:-:S05]  /*0f10*/  CS2R.32 R54, SR_CgaSize ;  /* 0x0000000000367805 */ /* 0x000fca0000008a00 */
[----:B------:R-:W-:-:S05]  /*0f20*/  IMAD R54, R54, -0xa0, RZ ;  /* 0xffffff6036367824 */ /* 0x000fca00078e02ff */
[----:B------:R-:W-:-:S14]  /*0f30*/  R2UR UR4, R54 ;  /* 0x00000000360472ca */ /* 0x000fdc00000e0000 */
[----:B------:R-:W3:Y:S01]  /*0f40*/  LDCU UR4, c[0x0][UR4+0x2b4] ;  /* 0x00005680040477ac */ /* 0x000ee20008000800 */
[----:B------:R-:W4:Y:S01]  /*0f50*/  S2UR UR7, SR_CTAID.Y ;  /* 0x00000000000779c3 */ /* 0x000f220000002600 */
[----:B------:R-:W-:-:S05]  /*0f60*/  CS2R.32 R54, SR_CgaSize ;  /* 0x0000000000367805 */ /* 0x000fca0000008a00 */
[----:B------:R-:W-:-:S05]  /*0f70*/  IMAD R54, R54, -0xa0, RZ ;  /* 0xffffff6036367824 */ /* 0x000fca00078e02ff */
[----:B------:R-:W-:-:S14]  /*0f80*/  R2UR UR9, R54 ;  /* 0x00000000360972ca */ /* 0x000fdc00000e0000 */
[----:B------:R-:W3:Y:S01]  /*0f90*/  LDCU UR9, c[0x0][UR9+0x2a0] ;  /* 0x00005400090977ac */ /* 0x000ee20008000800 */
[----:B------:R-:W-:-:S05]  /*0fa0*/  CS2R.32 R54, SR_CgaSize ;  /* 0x0000000000367805 */ /* 0x000fca0000008a00 */
[----:B------:R-:W-:-:S05]  /*0fb0*/  IMAD R54, R54, -0xa0, RZ ;  /* 0xffffff6036367824 */ /* 0x000fca00078e02ff */
[----:B------:R-:W-:-:S14]  /*0fc0*/  R2UR UR10, R54 ;  /* 0x00000000360a72ca */ /* 0x000fdc00000e0000 */
[----:B------:R-:W3:Y:S01]  /*0fd0*/  LDCU UR10, c[0x0][UR10+0x2a4] ;  /* 0x000054800a0a77ac */ /* 0x000ee20008000800 */
[----:B------:R-:W3:Y:S01]  /*0fe0*/  S2UR UR11, SR_CgaCtaId ;  /* 0x00000000000b79c3 */ /* 0x000ee20000008800 */
[----:B------:R-:W3:Y:S01]  /*0ff0*/  LDCU UR21, c[0x0][0xb24] ;  /* 0x00016480ff1577ac */ /* 0x000ee20008000800 */
[----:B------:R-:W3:Y:S01]  /*1000*/  LDCU UR42, c[0x0][0xb24] ;  /* 0x00016480ff2a77ac */ /* 0x000ee20008000800 */
[----:B-1----:R-:W-:-:S05]  /*1010*/  I2FP.F32.U32 R3, UR8 ;  /* 0x0000000800037c45 */ /* 0x002fca0008201000 */
[----:B------:R-:W1:Y:S01]  /*1020*/  S2UR UR36, SR_CTAID.Z ;  /* 0x00000000002479c3 */ /* 0x000e620000002700 */
[----:B------:R-:W1:Y:S01]  /*1030*/  LDCU UR27, c[0x0][0xb30] ;  /* 0x00016600ff1b77ac */ /* 0x000e620008000800 */
[----:B--2---:R-:W-:Y:S01]  /*1040*/  FMUL R3, R3, UR5 ;  /* 0x0000000503037c20 */ /* 0x004fe20008400000 */
[----:B------:R-:W-:Y:S01]  /*1050*/  UMOV UR16, UR8 ;  /* 0x0000000800107c82 */ /* 0x000fe20008000000 */
[----:B----4-:R-:W-:Y:S01]  /*1060*/  I2FP.F32.U32 R2, UR7 ;  /* 0x0000000700027c45 */ /* 0x010fe20008201000 */
[----:B------:R-:W-:-:S03]  /*1070*/  UMOV UR20, UR7 ;  /* 0x0000000700147c82 */ /* 0x000fc60008000000 */
[----:B------:R-:W2:Y:S01]  /*1080*/  F2I.U32.TRUNC.NTZ R3, R3 ;  /* 0x0000000300037305 */ /* 0x000ea2000020f000 */
[----:B---3--:R-:W-:Y:S01]  /*1090*/  UISETP.GE.AND UP2, UPT, UR21, 0x1, UPT ;  /* 0x000000011500788c */ /* 0x008fe2000bf46270 */
[----:B------:R-:W-:Y:S01]  /*10a0*/  FMUL R2, R2, UR4 ;  /* 0x0000000402027c20 */ /* 0x000fe20008400000 */
[----:B------:R-:W-:-:S05]  /*10b0*/  USHF.L.U32 UR28, UR11, 0xa, URZ ;  /* 0x0000000a0b1c7899 */ /* 0x000fca00080006ff */
[----:B------:R-:W3:Y:S01]  /*10c0*/  F2I.U32.TRUNC.NTZ R2, R2 ;  /* 0x0000000200027305 */ /* 0x000ee2000020f000 */
[----:B--2---:R-:W-:Y:S02]  /*10d0*/  R2UR UR4, R3 ;  /* 0x00000000030472ca */ /* 0x004fe400000e0000 */
[----:B---3--:R-:W-:Y:S02]  /*10e0*/  R2UR UR6, R2 ;  /* 0x00000000020672ca */ /* 0x008fe400000e0000 */
[----:B------:R-:W-:-:S09]  /*10f0*/  PRMT R2, RZ, 0x7610, R2 ;  /* 0x00007610ff027816 */ /* 0x000fd20000000002 */
[----:B------:R-:W-:-:S04]  /*1100*/  UIADD3 UR5, UPT, UPT, -UR4, URZ, URZ ;  /* 0x000000ff04057290 */ /* 0x000fc8000fffe1ff */
[----:B------:R-:W-:Y:S02]  /*1110*/  UIMAD UR5, UR9, UR5, UR8 ;  /* 0x00000005090572a4 */ /* 0x000fe4000f8e0208 */
[----:B------:R-:W-:-:S04]  /*1120*/  UIADD3 UR4, UPT, UPT, -UR6, URZ, URZ ;  /* 0x000000ff06047290 */ /* 0x000fc8000fffe1ff */
[----:B------:R-:W-:Y:S01]  /*1130*/  IMAD.U32 R54, RZ, RZ, UR5 ;  /* 0x00000005ff367e24 */ /* 0x000fe2000f8e00ff */
[----:B------:R-:W-:-:S06]  /*1140*/  UIMAD UR4, UR10, UR4, UR7 ;  /* 0x000000040a0472a4 */ /* 0x000fcc000f8e0207 */
[----:B------:R-:W-:Y:S01]  /*1150*/  IMAD.U32 R53, RZ, RZ, UR4 ;  /* 0x00000004ff357e24 */ /* 0x000fe2000f8e00ff */
[----:B-1----:R-:W-:Y:S06]  /*1160*/  BRA.U UP4, `(.L_x_18) ;  /* 0x0000000104487547 */ /* 0x002fec000b800000 */
[----:B------:R-:W-:Y:S02]  /*1170*/  R2UR UR4, R53 ;  /* 0x00000000350472ca */ /* 0x000fe400000e0000 */
[----:B------:R-:W-:-:S11]  /*1180*/  R2UR UR6, R54 ;  /* 0x00000000360672ca */ /* 0x000fd600000e0000 */
[----:B------:R-:W-:Y:S02]  /*1190*/  UISETP.NE.AND UP0, UPT, UR4, URZ, UPT ;  /* 0x000000ff0400728c */ /* 0x000fe4000bf05270 */
[----:B------:R-:W-:Y:S02]  /*11a0*/  UISETP.NE.AND UP1, UPT, UR4, 0x1, UPT ;  /* 0x000000010400788c */ /* 0x000fe4000bf25270 */
[----:B------:R-:W-:Y:S02]  /*11b0*/  UISETP.EQ.OR UP0, UPT, UR6, URZ, !UP0 ;  /* 0x000000ff0600728c */ /* 0x000fe4000c702670 */
[----:B------:R-:W-:Y:S02]  /*11c0*/  USEL UR5, URZ, 0x2, UP1 ;  /* 0x00000002ff057887 */ /* 0x000fe40008800000 */
[----:B------:R-:W-:Y:S02]  /*11d0*/  USEL UR8, URZ, 0x1, !UP0 ;  /* 0x00000001ff087887 */ /* 0x000fe4000c000000 */
[----:B------:R-:W-:-:S02]  /*11e0*/  UISETP.NE.AND UP0, UPT, UR4, 0x2, UPT ;  /* 0x000000020400788c */ /* 0x000fc4000bf05270 */
[----:B------:R-:W-:Y:S02]  /*11f0*/  UISETP.NE.AND UP1, UPT, UR4, 0x3, UPT ;  /* 0x000000030400788c */ /* 0x000fe4000bf25270 */
[----:B------:R-:W-:Y:S02]  /*1200*/  USEL UR4, URZ, 0x4, UP0 ;  /* 0x00000004ff047887 */ /* 0x000fe40008000000 */
[----:B------:R-:W-:Y:S02]  /*1210*/  UISETP.NE.AND UP0, UPT, UR6, URZ, UPT ;  /* 0x000000ff0600728c */ /* 0x000fe4000bf05270 */
[----:B------:R-:W-:Y:S02]  /*1220*/  USEL UR6, URZ, 0x8, UP1 ;  /* 0x00000008ff067887 */ /* 0x000fe40008800000 */
[----:B------:R-:W-:Y:S02]  /*1230*/  USEL UR7, UR5, 0x2, UP0 ;  /* 0x0000000205077887 */ /* 0x000fe40008000000 */
[----:B------:R-:W-:-:S02]  /*1240*/  USEL UR4, UR4, 0x4, UP0 ;  /* 0x0000000404047887 */ /* 0x000fc40008000000 */
[----:B------:R-:W-:Y:S02]  /*1250*/  USEL UR5, UR6, 0x8, UP0 ;  /* 0x0000000806057887 */ /* 0x000fe40008000000 */
[----:B------:R-:W-:-:S04]  /*1260*/  UIADD3 UR4, UPT, UPT, UR4, UR7, UR8 ;  /* 0x0000000704047290 */ /* 0x000fc8000fffe008 */
[----:B------:R-:W-:-:S06]  /*1270*/  UIADD3 UR4, UPT, UPT, UR4, UR5, URZ ;  /* 0x0000000504047290 */ /* 0x000fcc000fffe0ff */
[----:B------:R-:W-:Y:S02]  /*1280*/  IMAD.U32 R2, RZ, RZ, UR4 ;  /* 0x00000004ff027e24 */ /* 0x000fe4000f8e00ff */
.L_x_18:
[----:B------:R-:W-:Y:S05]  /*1290*/  BRA.U !UP2, `(.L_x_19) ;  /* 0x000000010ad47547 */ /* 0x000fea000b800000 */
[----:B------:R-:W1:Y:S01]  /*12a0*/  LDCU.128 UR12, c[0x0][0xb10] ;  /* 0x00016200ff0c77ac */ /* 0x000e620008000c00 */
[----:B------:R-:W2:Y:S01]  /*12b0*/  LDCU UR6, c[0x0][0x370] ;  /* 0x00006e00ff0677ac */ /* 0x000ea20008000800 */
[----:B------:R-:W3:Y:S01]  /*12c0*/  LDCU UR5, c[0x0][0x374] ;  /* 0x00006e80ff0577ac */ /* 0x000ee20008000800 */
[----:B------:R-:W4:Y:S01]  /*12d0*/  LDCU UR26, c[0x0][0xb0c] ;  /* 0x00016180ff1a77ac */ /* 0x000f220008000800 */
[----:B------:R-:W4:Y:S01]  /*12e0*/  LDCU UR4, c[0x0][0xb20] ;  /* 0x00016400ff0477ac */ /* 0x000f220008000800 */
[----:B------:R-:W4:Y:S01]  /*12f0*/  LDCU.64 UR8, c[0x0][0xb28] ;  /* 0x00016500ff0877ac */ /* 0x000f220008000a00 */
[----:B-1----:R-:W-:Y:S02]  /*1300*/  UISETP.NE.AND UP0, UPT, UR14, 0x1, UPT ;  /* 0x000000010e00788c */ /* 0x002fe4000bf05270 */
[----:B---3--:R-:W-:Y:S02]  /*1310*/  UIMAD.WIDE.U32 UR10, UR5, UR15, URZ ;  /* 0x0000000f050a72a5 */ /* 0x008fe4000f8e00ff */
[----:B--2---:R-:W-:-:S02]  /*1320*/  UIMAD.WIDE.U32 UR22, UR6, UR12, URZ ;  /* 0x0000000c061672a5 */ /* 0x004fc4000f8e00ff */
[----:B----4-:R-:W-:Y:S02]  /*1330*/  UISETP.NE.AND UP1, UPT, UR26, 0x1, UPT ;  /* 0x000000011a00788c */ /* 0x010fe4000bf25270 */
[----:B------:R-:W-:Y:S01]  /*1340*/  UISETP.NE.AND UP2, UPT, UR21, 0x1, UPT ;  /* 0x000000011500788c */ /* 0x000fe2000bf45270 */
[----:B------:R-:W-:Y:S02]  /*1350*/  UMOV UR10, UR11 ;  /* 0x0000000b000a7c82 */ /* 0x000fe40008000000 */
[----:B------:R-:W-:Y:S01]  /*1360*/  UMOV UR22, UR23 ;  /* 0x0000001700167c82 */ /* 0x000fe20008000000 */
[----:B------:R-:W-:Y:S02]  /*1370*/  @UP0 USHF.R.U32.HI UR5, URZ, UR4, UR10 ;  /* 0x00000004ff050299 */ /* 0x000fe4000801160a */
[----:B------:R-:W-:Y:S02]  /*1380*/  UIMAD.WIDE.U32 UR24, UR20, UR15, URZ ;  /* 0x0000000f141872a5 */ /* 0x000fe4000f8e00ff */
[----:B------:R-:W-:-:S02]  /*1390*/  UIMAD.WIDE.U32 UR10, UR5, UR8, URZ ;  /* 0x00000008050a72a5 */ /* 0x000fc4000f8e00ff */
[----:B------:R-:W-:Y:S02]  /*13a0*/  @UP1 USHF.R.U32.HI UR6, URZ, UR13, UR22 ;  /* 0x0000000dff061299 */ /* 0x000fe40008011616 */
[----:B------:R-:W-:Y:S02]  /*13b0*/  UIMAD.WIDE.U32 UR18, UR16, UR12, URZ ;  /* 0x0000000c101272a5 */ /* 0x000fe4000f8e00ff */
[----:B------:R-:W-:Y:S01]  /*13c0*/  UIMAD.WIDE.U32 UR22, UR6, UR8, URZ ;  /* 0x00000008061672a5 */ /* 0x000fe2000f8e00ff */
[----:B------:R-:W-:Y:S01]  /*13d0*/  UMOV UR24, UR25 ;  /* 0x0000001900187c82 */ /* 0x000fe20008000000 */
[----:B------:R-:W-:Y:S01]  /*13e0*/  UMOV UR10, UR11 ;  /* 0x0000000b000a7c82 */ /* 0x000fe20008000000 */
[----:B------:R-:W-:Y:S02]  /*13f0*/  USHF.R.U32.HI UR24, URZ, UR4, UR24 ;  /* 0x00000004ff187299 */ /* 0x000fe40008011618 */
[----:B------:R-:W-:Y:S02]  /*1400*/  @UP2 USHF.R.U32.HI UR5, URZ, UR9, UR10 ;  /* 0x00000009ff052299 */ /* 0x000fe4000801160a */
[----:B------:R-:W-:Y:S01]  /*1410*/  UMOV UR7, UR23 ;  /* 0x0000001700077c82 */ /* 0x000fe20008000000 */
[----:B------:R-:W-:Y:S01]  /*1420*/  UMOV UR18, UR19 ;  /* 0x0000001300127c82 */ /* 0x000fe20008000000 */
[----:B------:R-:W-:-:S02]  /*1430*/  @UP2 USHF.R.U32.HI UR6, URZ, UR9, UR7 ;  /* 0x00000009ff062299 */ /* 0x000fc40008011607 */
[----:B------:R-:W-:Y:S02]  /*1440*/  USHF.R.U32.HI UR18, URZ, UR13, UR18 ;  /* 0x0000000dff127299 */ /* 0x000fe40008011612 */
[----:B------:R-:W-:Y:S02]  /*1450*/  USEL UR4, UR20, UR24, !UP0 ;  /* 0x0000001814047287 */ /* 0x000fe4000c000000 */
[----:B------:R-:W-:Y:S02]  /*1460*/  UIMAD UR7, UR5, UR21, URZ ;  /* 0x00000015050772a4 */ /* 0x000fe4000f8e02ff */
[----:B------:R-:W-:Y:S02]  /*1470*/  USEL UR5, UR16, UR18, !UP1 ;  /* 0x0000001210057287 */ /* 0x000fe4000c800000 */
[----:B------:R-:W-:Y:S02]  /*1480*/  UIMAD UR12, UR6, UR21, URZ ;  /* 0x00000015060c72a4 */ /* 0x000fe4000f8e02ff */
[----:B------:R-:W-:-:S02]  /*1490*/  UISETP.GE.AND UP0, UPT, UR4, UR7, UPT ;  /* 0x000000070400728c */ /* 0x000fc4000bf06270 */
[----:B------:R-:W-:Y:S02]  /*14a0*/  UIMAD.WIDE.U32 UR10, UR4, UR8, URZ ;  /* 0x00000008040a72a5 */ /* 0x000fe4000f8e00ff */
[----:B------:R-:W-:Y:S02]  /*14b0*/  UISETP.GE.OR UP0, UPT, UR5, UR12, UP0 ;  /* 0x0000000c0500728c */ /* 0x000fe40008706670 */
[----:B------:R-:W-:Y:S02]  /*14c0*/  UIMAD.WIDE.U32 UR12, UR5, UR8, URZ ;  /* 0x00000008050c72a5 */ /* 0x000fe4000f8e00ff */
[----:B------:R-:W-:Y:S01]  /*14d0*/  UIADD3 UR10, UPT, UPT, -UR4, URZ, URZ ;  /* 0x000000ff040a7290 */ /* 0x000fe2000fffe1ff */
[----:B------:R-:W-:Y:S01]  /*14e0*/  UMOV UR8, UR11 ;  /* 0x0000000b00087c82 */ /* 0x000fe20008000000 */
[----:B------:R-:W-:Y:S02]  /*14f0*/  UIADD3 UR11, UPT, UPT, -UR5, URZ, URZ ;  /* 0x000000ff050b7290 */ /* 0x000fe4000fffe1ff */
[----:B------:R-:W-:-:S03]  /*1500*/  USHF.R.U32.HI UR8, URZ, UR9, UR8 ;  /* 0x00000009ff087299 */ /* 0x000fc60008011608 */
[----:B------:R-:W-:Y:S01]  /*1510*/  @!UP0 UMOV UR7, UR13 ;  /* 0x0000000d00078c82 */ /* 0x000fe20008000000 */
[----:B------:R-:W-:Y:S02]  /*1520*/  UIMAD UR20, UR14, UR10, UR20 ;  /* 0x0000000a0e1472a4 */ /* 0x000fe4000f8e0214 */
[----:B------:R-:W-:Y:S02]  /*1530*/  USEL UR8, UR4, UR8, !UP2 ;  /* 0x0000000804087287 */ /* 0x000fe4000d000000 */
[----:B------:R-:W-:Y:S02]  /*1540*/  @!UP0 USHF.R.U32.HI UR7, URZ, UR9, UR7 ;  /* 0x00000009ff078299 */ /* 0x000fe40008011607 */
[----:B------:R-:W-:Y:S02]  /*1550*/  UIADD3 UR9, UPT, UPT, -UR8, URZ, URZ ;  /* 0x000000ff08097290 */ /* 0x000fe4000fffe1ff */
[----:B------:R-:W-:Y:S02]  /*1560*/  @!UP0 USEL UR7, UR5, UR7, !UP2 ;  /* 0x0000000705078287 */ /* 0x000fe4000d000000 */
[----:B------:R-:W-:-:S02]  /*1570*/  UIMAD UR9, UR21, UR9, UR4 ;  /* 0x00000009150972a4 */ /* 0x000fc4000f8e0204 */
[----:B------:R-:W-:Y:S02]  /*1580*/  @!UP0 UIADD3 UR8, UPT, UPT, UR8, -UR7, URZ ;  /* 0x8000000708088290 */ /* 0x000fe4000fffe0ff */
[----:B------:R-:W-:Y:S02]  /*1590*/  @!UP0 UIMAD UR6, UR9, UR6, UR7 ;  /* 0x00000006090682a4 */ /* 0x000fe4000f8e0207 */
[----:B------:R-:W-:Y:S02]  /*15a0*/  @!UP0 UIMAD UR4, UR8, UR21, UR5 ;  /* 0x00000015080482a4 */ /* 0x000fe4000f8e0205 */
[----:B------:R-:W-:Y:S02]  /*15b0*/  UIMAD UR16, UR26, UR11, UR16 ;  /* 0x0000000b1a1072a4 */ /* 0x000fe4000f8e0210 */
[----:B------:R-:W-:Y:S01]  /*15c0*/  UIMAD UR20, UR4, UR14, UR20 ;  /* 0x0000000e041472a4 */ /* 0x000fe2000f8e0214 */
[----:B------:R-:W-:Y:S02]  /*15d0*/  @!UP0 UMOV UR5, UR6 ;  /* 0x0000000600058c82 */ /* 0x000fe40008000000 */
[----:B------:R-:W-:-:S12]  /*15e0*/  UIMAD UR16, UR5, UR26, UR16 ;  /* 0x0000001a051072a4 */ /* 0x000fd8000f8e0210 */
.L_x_19:
[----:B------:R-:W-:Y:S02]  /*15f0*/  UISETP.NE.AND UP1, UPT, UR27, 0x1, UPT ;  /* 0x000000011b00788c */ /* 0x000fe4000bf25270 */
[----:B------:R-:W-:Y:S02]  /*1600*/  UISETP.NE.AND UP0, UPT, UR17, 0x2, UPT ;  /* 0x000000021100788c */ /* 0x000fe4000bf05270 */
[----:B------:R-:W-:-:S05]  /*1610*/  ULOP3.LUT UR28, UR28, 0xc00, URZ, 0xc0, !UPT ;  /* 0x00000c001c1c7892 */ /* 0x000fca000f8ec0ff */
[----:B------:R-:W-:Y:S07]  /*1620*/  BRA.U UP1, `(.L_x_20) ;  /* 0x0000000101447547 */ /* 0x000fee000b800000 */
[----:B------:R-:W1:Y:S01]  /*1630*/  LDCU.128 UR8, c[0x0][0xb10] ;  /* 0x00016200ff0877ac */ /* 0x000e620008000c00 */
[----:B------:R-:W2:Y:S01]  /*1640*/  LDCU UR12, c[0x0][0xb0c] ;  /* 0x00016180ff0c77ac */ /* 0x000ea20008000800 */
[----:B------:R-:W3:Y:S01]  /*1650*/  LDCU UR13, c[0x0][0xb20] ;  /* 0x00016400ff0d77ac */ /* 0x000ee20008000800 */
[----:B-1----:R-:W-:Y:S02]  /*1660*/  UIMAD.WIDE.U32 UR6, UR16, UR8, URZ ;  /* 0x00000008100672a5 */ /* 0x002fe4000f8e00ff */
[----:B------:R-:W-:Y:S02]  /*1670*/  UIMAD.WIDE.U32 UR4, UR20, UR11, URZ ;  /* 0x0000000b140472a5 */ /* 0x000fe4000f8e00ff */
[----:B--2---:R-:W-:Y:S02]  /*1680*/  UISETP.NE.AND UP2, UPT, UR12, 0x1, UPT ;  /* 0x000000010c00788c */ /* 0x004fe4000bf45270 */
[----:B------:R-:W-:Y:S01]  /*1690*/  UISETP.NE.AND UP1, UPT, UR10, 0x1, UPT ;  /* 0x000000010a00788c */ /* 0x000fe2000bf25270 */
[----:B------:R-:W-:-:S02]  /*16a0*/  UMOV UR6, UR7 ;  /* 0x0000000700067c82 */ /* 0x000fc40008000000 */
[----:B------:R-:W-:Y:S01]  /*16b0*/  UMOV UR4, UR5 ;  /* 0x0000000500047c82 */ /* 0x000fe20008000000 */
[----:B------:R-:W-:Y:S02]  /*16c0*/  USHF.R.U32.HI UR6, URZ, UR9, UR6 ;  /* 0x00000009ff067299 */ /* 0x000fe40008011606 */
[----:B---3--:R-:W-:Y:S02]  /*16d0*/  USHF.R.U32.HI UR4, URZ, UR13, UR4 ;  /* 0x0000000dff047299 */ /* 0x008fe40008011604 */
[----:B------:R-:W-:Y:S02]  /*16e0*/  USEL UR5, UR16, UR6, !UP2 ;  /* 0x0000000610057287 */ /* 0x000fe4000d000000 */
[----:B------:R-:W-:-:S04]  /*16f0*/  USEL UR4, UR20, UR4, !UP1 ;  /* 0x0000000414047287 */ /* 0x000fc8000c800000 */
[----:B------:R-:W-:Y:S02]  /*1700*/  UIADD3 UR6, UPT, UPT, UR5, -UR4, URZ ;  /* 0x8000000405067290 */ /* 0x000fe4000fffe0ff */
[----:B------:R-:W-:Y:S02]  /*1710*/  UIADD3 UR4, UPT, UPT, -UR5, UR4, URZ ;  /* 0x0000000405047290 */ /* 0x000fe4000fffe1ff */
[----:B------:R-:W-:Y:S02]  /*1720*/  UIMAD UR20, UR6, UR10, UR20 ;  /* 0x0000000a061472a4 */ /* 0x000fe4000f8e0214 */
[----:B------:R-:W-:-:S12]  /*1730*/  UIMAD UR16, UR4, UR12, UR16 ;  /* 0x0000000c041072a4 */ /* 0x000fd8000f8e0210 */
.L_x_20:
[----:B------:R-:W-:Y:S05]  /*1740*/  BRA.U !UP5, `(.L_x_21) ;  /* 0x000000010d0c7547 */ /* 0x000fea000b800000 */
[----:B------:R-:W-:Y:S01]  /*1750*/  UCGABAR_WAIT ;  /* 0x0000000000007dc7 */ /* 0x000fe20008000000 */
[----:B------:R-:W-:Y:S01]  /*1760*/  CCTL.IVALL ;  /* 0x00000000ff00798f */ /* 0x000fe20002000000 */
[----:B------:R-:W-:Y:S05]  /*1770*/  BRA `(.L_x_22) ;  /* 0x0000000000047947 */ /* 0x000fea0003800000 */
.L_x_21:
[----:B------:R-:W-:Y:S06]  /*1780*/  BAR.SYNC.DEFER_BLOCKING 0x0 ;  /* 0x0000000000007b1d */ /* 0x000fec0000010000 */
.L_x_22:
[----:B------:R-:W-:Y:S05]  /*1790*/  BRA.U UP0, `(.L_x_23) ;  /* 0x0000001500547547 */ /* 0x000fea000b800000 */
[----:B------:R-:W1:Y:S01]  /*17a0*/  LDCU UR6, c[0x0][0x38c] ;  /* 0x00007180ff0677ac */ /* 0x000e620008000800 */
[----:B------:R-:W2:Y:S01]  /*17b0*/  S2UR UR8, SR_CgaCtaId ;  /* 0x00000000000879c3 */ /* 0x000ea20000008800 */
[----:B------:R-:W-:Y:S01]  /*17c0*/  PLOP3.LUT P1, PT, PT, PT, UP3, 0x80, 0x8 ;  /* 0x000000000008781c */ /* 0x000fe20003f2f038 */
[----:B------:R-:W-:Y:S01]  /*17d0*/  IMAD.MOV.U32 R12, RZ, RZ, 0x1 ;  /* 0x00000001ff0c7424 */ /* 0x000fe200078e00ff */
[----:B------:R-:W-:Y:S01]  /*17e0*/  UMOV UR7, 0x400 ;  /* 0x0000040000077882 */ /* 0x000fe20000000000 */
[----:B------:R-:W-:Y:S01]  /*17f0*/  UISETP.NE.AND UP1, UPT, UR17, URZ, UPT ;  /* 0x000000ff1100728c */ /* 0x000fe2000bf25270 */
[----:B------:R-:W-:Y:S02]  /*1800*/  ISETP.EQ.OR P2, PT, R0, RZ, P3 ;  /* 0x000000ff0000720c */ /* 0x000fe40001f42670 */
[----:B------:R-:W-:Y:S02]  /*1810*/  CS2R R10, SRZ ;  /* 0x00000000000a7805 */ /* 0x000fe4000001ff00 */
[----:B------:R-:W-:Y:S01]  /*1820*/  PLOP3.LUT P1, PT, P1, PT, PT, 0x8, 0x80 ;  /* 0x000000000080781c */ /* 0x000fe20000f2e170 */
[----:B------:R-:W-:Y:S01]  /*1830*/  IMAD.MOV.U32 R9, RZ, RZ, RZ ;  /* 0x000000ffff097224 */ /* 0x000fe200078e00ff */
[----:B------:R-:W3:Y:S01]  /*1840*/  LDCU UR40, c[0x0][0x370] ;  /* 0x00006e00ff2877ac */ /* 0x000ee20008000800 */
[----:B------:R-:W-:Y:S01]  /*1850*/  IMAD.MOV.U32 R8, RZ, RZ, 0x1 ;  /* 0x00000001ff087424 */ /* 0x000fe200078e00ff */
[----:B------:R-:W4:Y:S01]  /*1860*/  LDCU.64 UR26, c[0x0][0x348] ;  /* 0x00006900ff1a77ac */ /* 0x000f220008000a00 */
[----:B-1----:R-:W-:-:S02]  /*1870*/  UIADD3 UR5, UPT, UPT, UR6, 0x1f, URZ ;  /* 0x0000001f06057890 */ /* 0x002fc4000fffe0ff */
[----:B------:R-:W-:Y:S02]  /*1880*/  USHF.R.U32.HI UR45, URZ, 0x5, UR28 ;  /* 0x00000005ff2d7899 */ /* 0x000fe4000801161c */
[----:B------:R-:W-:Y:S02]  /*1890*/  USHF.R.S32.HI UR4, URZ, 0x1f, UR5 ;  /* 0x0000001fff047899 */ /* 0x000fe40008011405 */
[----:B------:R-:W-:Y:S02]  /*18a0*/  UIADD3 UR46, UPT, UPT, UR6, 0x3e, URZ ;  /* 0x0000003e062e7890 */ /* 0x000fe4000fffe0ff */
[----:B------:R-:W-:Y:S02]  /*18b0*/  ULEA.HI UR4, UR4, UR5, URZ, 0x5 ;  /* 0x0000000504047291 */ /* 0x000fe4000f8f28ff */
[----:B------:R-:W-:Y:S02]  /*18c0*/  UIADD3 UR5, UPT, UPT, UR6, -0x1, URZ ;  /* 0xffffffff06057890 */ /* 0x000fe4000fffe0ff */
[----:B------:R-:W-:-:S02]  /*18d0*/  USHF.R.S32.HI UR43, URZ, 0x5, UR4 ;  /* 0x00000005ff2b7899 */ /* 0x000fc40008011404 */
[----:B------:R-:W-:Y:S02]  /*18e0*/  UISETP.GE.U32.AND UP2, UPT, UR5, -0x3f, UPT ;  /* 0xffffffc10500788c */ /* 0x000fe4000bf46070 */
[----:B------:R-:W-:Y:S02]  /*18f0*/  UISETP.LT.U32.AND UP0, UPT, UR43, 0x8, UPT ;  /* 0x000000082b00788c */ /* 0x000fe4000bf01070 */
[----:B--2---:R-:W-:Y:S02]  /*1900*/  ULEA UR7, UR8, UR7, 0x18 ;  /* 0x0000000708077291 */ /* 0x004fe4000f8ec0ff */
[----:B------:R-:W-:Y:S02]  /*1910*/  USEL UR41, UR43, 0x8, UP0 ;  /* 0x000000082b297887 */ /* 0x000fe40008000000 */
[----:B------:R-:W-:Y:S02]  /*1920*/  ULEA UR29, UR28, UR7, 0x2 ;  /* 0x000000071c1d7291 */ /* 0x000fe4000f8e10ff */
[----:B------:R-:W-:-:S02]  /*1930*/  UIADD3 UR21, UPT, UPT, UR41, -0x1, URZ ;  /* 0xffffffff29157890 */ /* 0x000fc4000fffe0ff */
[----:B------:R-:W-:Y:S01]  /*1940*/  @UP2 UIADD3 UR21, UPT, UPT, UR41, URZ, URZ ;  /* 0x000000ff29152290 */ /* 0x000fe2000fffe0ff */
[----:B------:R-:W1:Y:S01]  /*1950*/  LDCU UR39, c[0x0][0x374] ;  /* 0x00006e80ff2777ac */ /* 0x000e620008000800 */
[----:B------:R-:W-:Y:S02]  /*1960*/  USEL UR24, UR48, 0x2, UP1 ;  /* 0x0000000230187887 */ /* 0x000fe40008800000 */
[----:B------:R-:W-:Y:S02]  /*1970*/  UIADD3 UR29, UPT, UPT, UR29, 0x8400, URZ ;  /* 0x000084001d1d7890 */ /* 0x000fe4000fffe0ff */
[----:B------:R-:W-:Y:S02]  /*1980*/  UIADD3 UR44, UPT, UPT, UR43, -UR41, URZ ;  /* 0x800000292b2c7290 */ /* 0x000fe4000fffe0ff */
[----:B------:R-:W-:Y:S01]  /*1990*/  UIADD3 UR21, UPT, UPT, UR21, 0x1, URZ ;  /* 0x0000000115157890 */ /* 0x000fe2000fffe0ff */
[----:B---34-:R-:W-:-:S11]  /*19a0*/  UMOV UR5, URZ ;  /* 0x000000ff00057c82 */ /* 0x018fd60008000000 */
.L_x_43:
[----:B------:R-:W2:Y:S02]  /*19b0*/  S2UR UR4, SR_CgaCtaId ;  /* 0x00000000000479c3 */ /* 0x000ea40000008800 */
[----:B--2---:R-:W-:-:S09]  /*19c0*/  UISETP.NE.AND UP0, UPT, UR4, URZ, UPT ;  /* 0x000000ff0400728c */ /* 0x004fd2000bf05270 */
[----:B------:R-:W-:Y:S05]  /*19d0*/  BRA.U UP0, `(.L_x_24) ;  /* 0x0000000100287547 */ /* 0x000fea000b800000 */
[----:B------:R-:W-:Y:S02]  /*19e0*/  LEA R0, R9, UR7, 0x3 ;  /* 0x0000000709007c11 */ /* 0x000fe4000f8e18ff */
[----:B------:R-:W-:-:S04]  /*19f0*/  SHF.L.U32 R2, R8, 0x1f, RZ ;  /* 0x0000001f08027819 */ /* 0x000fc800000006ff */
[----:B------:R-:W2:Y:S02]  /*1a00*/  SYNCS.PHASECHK.TRANS64.TRYWAIT P0, [R0+URZ+0x140], R2 ;  /* 0x00014002000075a7 */ /* 0x000ea400080011ff */
[----:B--2---:R-:W-:Y:S05]  /*1a10*/  @!P0 BRA `(.L_x_25) ;  /* 0x0000006800648947 */ /* 0x004fea0003800000 */
.L_x_143:
[----:B------:R-:W-:Y:S01]  /*1a20*/  VIADD R9, R9, 0x1 ;  /* 0x0000000109097836 */ /* 0x000fe20000000000 */
[----:B------:R2:W-:Y:S04]  /*1a30*/  SYNCS.ARRIVE.TRANS64.A1T0 RZ, [R0+URZ+0x130], RZ ;  /* 0x000130ff00ff79a7 */ /* 0x0005e800081000ff */
[----:B------:R-:W-:-:S04]  /*1a40*/  ISETP.NE.AND P0, PT, R9, 0x2, PT ;  /* 0x000000020900780c */ /* 0x000fc80003f05270 */
[----:B------:R-:W-:Y:S02]  /*1a50*/  SEL R9, R9, RZ, P0 ;  /* 0x000000ff09097207 */ /* 0x000fe40000000000 */
[----:B--2---:R-:W-:-:S04]  /*1a60*/  SEL R0, RZ, 0x1, P0 ;  /* 0x00000001ff007807 */ /* 0x004fc80000000000 */
[----:B------:R-:W-:-:S07]  /*1a70*/  LOP3.LUT R8, R8, R0, RZ, 0x3c, !PT ;  /* 0x0000000008087212 */ /* 0x000fce00078e3cff */
.L_x_24:
[----:B------:R-:W-:Y:S01]  /*1a80*/  ULEA UR4, UR5, UR7, 0x3 ;  /* 0x0000000705047291 */ /* 0x000fe2000f8e18ff */
[----:B------:R-:W-:Y:S01]  /*1a90*/  SHF.L.U32 R0, R12, 0x1f, RZ ;  /* 0x0000001f0c007819 */ /* 0x000fe200000006ff */
[----:B------:R-:W-:Y:S02]  /*1aa0*/  UISETP.GE.U32.AND UP0, UPT, UR46, 0x3f, UPT ;  /* 0x0000003f2e00788c */ /* 0x000fe4000bf06070 */
[----:B------:R-:W-:Y:S02]  /*1ab0*/  USHF.L.U32 UR11, UR20, 0x6, URZ ;  /* 0x00000006140b7899 */ /* 0x000fe400080006ff */
[----:B------:R-:W-:Y:S01]  /*1ac0*/  ULEA UR35, UR16, UR45, 0x7 ;  /* 0x0000002d10237291 */ /* 0x000fe2000f8e38ff */
[----:B------:R-:W-:Y:S02]  /*1ad0*/  UMOV UR13, URZ ;  /* 0x000000ff000d7c82 */ /* 0x000fe40008000000 */
[----:B------:R2:W3:Y:S02]  /*1ae0*/  SYNCS.PHASECHK.TRANS64.TRYWAIT P0, [UR4+0x40], R0 ;  /* 0x00004000ff0075a7 */ /* 0x0004e40008001104 */
[----:B------:R-:W-:Y:S07]  /*1af0*/  BRA.U !UP0, `(.L_x_26) ;  /* 0x0000000108c07547 */ /* 0x000fee000b800000 */
[----:B------:R-:W-:Y:S01]  /*1b00*/  UMOV UR6, URZ ;  /* 0x000000ff00067c82 */ /* 0x000fe20008000000 */
[----:B------:R-:W-:-:S05]  /*1b10*/  UMOV UR4, UR5 ;  /* 0x0000000500047c82 */ /* 0x000fca0008000000 */
.L_x_32:
[----:B------:R-:W-:Y:S01]  /*1b20*/  ULEA UR33, UR4, UR7, 0x3 ;  /* 0x0000000704217291 */ /* 0x000fe2000f8e18ff */
[----:B---3--:R-:W-:Y:S01]  /*1b30*/  @!P3 MOV R2, 0x6000 ;  /* 0x000060000002b802 */ /* 0x008fe20000000f00 */
[----:B-1-3--:R-:W-:Y:S10]  /*1b40*/  @P0 BRA `(.L_x_27) ;  /* 0x00000000000c0947 */ /* 0x00aff40003800000 */
[----:B------:R-:W-:-:S04]  /*1b50*/  SHF.L.U32 R3, R12, 0x1f, RZ ;  /* 0x0000001f0c037819 */ /* 0x000fc800000006ff */
[----:B------:R-:W3:Y:S02]  /*1b60*/  SYNCS.PHASECHK.TRANS64.TRYWAIT P0, [UR33+0x40], R3 ;  /* 0x00004003ff0075a7 */ /* 0x000ee40008001121 */
[----:B---3--:R-:W-:Y:S05]  /*1b70*/  @!P0 BRA `(.L_x_28) ;  /* 0x0000006800208947 */ /* 0x008fea0003800000 */
.L_x_27:
[----:B------:R3:W-:Y:S01]  /*1b80*/  @!P3 SYNCS.ARRIVE.TRANS64 RZ, [UR33], R2 ;  /* 0x00000002ffffb9a7 */ /* 0x0007e20008000021 */
[----:B------:R-:W-:-:S04]  /*1b90*/  ULOP3.LUT UR5, UR24, 0x2, URZ, 0xfc, !UPT ;  /* 0x0000000218057892 */ /* 0x000fc8000f8efcff */
[----:B------:R-:W-:-:S09]  /*1ba0*/  UISETP.NE.AND UP0, UPT, UR5, 0x2, UPT ;  /* 0x000000020500788c */ /* 0x000fd2000bf05270 */
[----:B------:R-:W-:Y:S05]  /*1bb0*/  BRA.U UP0, `(.L_x_29) ;  /* 0x0000000100047547 */ /* 0x000fea000b800000 */
[----:B-1----:R-:W-:Y:S05]  /*1bc0*/  BPT.TRAP 0x1 ;  /* 0x000000040000795c */ /* 0x002fea0000300000 */
.L_x_29:
[----:B------:R-:W-:Y:S04]  /*1bd0*/  BSSY.RECONVERGENT B0, `(.L_x_30) ;  /* 0x0000003000007945 */ /* 0x000fe80003800200 */
[----:B------:R-:W-:Y:S05]  /*1be0*/  @P2 BRA `(.L_x_31) ;  /* 0x0000000000042947 */ /* 0x000fea0003800000 */
[----:B-1----:R-:W-:Y:S05]  /*1bf0*/  BPT.TRAP 0x1 ;  /* 0x000000040000795c */ /* 0x002fea0000300000 */
.L_x_31:
[----:B-1----:R-:W-:Y:S05]  /*1c00*/  BSYNC.RECONVERGENT B0 ;  /* 0x0000000000007941 */ /* 0x002fea0003800200 */
.L_x_30:
[----:B------:R-:W-:Y:S02]  /*1c10*/  UIADD3 UR5, UPT, UPT, UR4, 0x1, URZ ;  /* 0x0000000104057890 */ /* 0x000fe4000fffe0ff */
[----:B------:R-:W-:Y:S02]  /*1c20*/  UIADD3 UR16, UP1, UPT, UR26, 0x80, URZ ;  /* 0x000000801a107890 */ /* 0x000fe4000ff3e0ff */
[----:B------:R-:W-:Y:S02]  /*1c30*/  UISETP.NE.AND UP0, UPT, UR5, 0x8, UPT ;  /* 0x000000080500788c */ /* 0x000fe4000bf05270 */
[----:B------:R-:W-:Y:S02]  /*1c40*/  USHF.L.U32 UR34, UR6, 0x5, URZ ;  /* 0x0000000506227899 */ /* 0x000fe400080006ff */
[----:B------:R-:W-:Y:S02]  /*1c50*/  USEL UR9, URZ, 0x1, UP0 ;  /* 0x00000001ff097887 */ /* 0x000fe40008000000 */
[----:B------:R-:W-:-:S02]  /*1c60*/  USEL UR5, UR5, URZ, UP0 ;  /* 0x000000ff05057287 */ /* 0x000fc40008000000 */
[----:B------:R-:W-:Y:S02]  /*1c70*/  UIADD3 UR14, UP0, UPT, UR26, 0x180, URZ ;  /* 0x000001801a0e7890 */ /* 0x000fe4000ff1e0ff */
[----:B------:R-:W-:Y:S01]  /*1c80*/  ULEA UR8, UR5, UR7, 0x3 ;  /* 0x0000000705087291 */ /* 0x000fe2000f8e18ff */
[----:B------:R-:W-:Y:S01]  /*1c90*/  LOP3.LUT R12, R12, UR9, RZ, 0x3c, !PT ;  /* 0x000000090c0c7c12 */ /* 0x000fe2000f8e3cff */
[----:B------:R-:W-:Y:S02]  /*1ca0*/  ULEA UR9, UR4, UR28, 0xc ;  /* 0x0000001c04097291 */ /* 0x000fe4000f8e60ff */
[----:B------:R-:W-:Y:S01]  /*1cb0*/  UIADD3.X UR17, UPT, UPT, URZ, UR27, URZ, UP1, !UPT ;  /* 0x0000001bff117290 */ /* 0x000fe20008ffe4ff */
[----:B--2---:R-:W-:Y:S01]  /*1cc0*/  SHF.L.U32 R0, R12, 0x1f, RZ ;  /* 0x0000001f0c007819 */ /* 0x004fe200000006ff */
[----:B------:R-:W-:Y:S02]  /*1cd0*/  ULEA UR9, UR9, UR7, 0x2 ;  /* 0x0000000709097291 */ /* 0x000fe4000f8e10ff */
[----:B------:R-:W-:Y:S01]  /*1ce0*/  UIADD3.X UR15, UPT, UPT, URZ, UR27, URZ, UP0, !UPT ;  /* 0x0000001bff0f7290 */ /* 0x000fe200087fe4ff */
[----:B------:R4:W1:Y:S01]  /*1cf0*/  SYNCS.PHASECHK.TRANS64.TRYWAIT P0, [UR8+0x40], R0 ;  /* 0x00004000ff0075a7 */ /* 0x0008620008001108 */
[----:B------:R-:W-:-:S02]  /*1d00*/  ULEA UR8, UR4, UR7, 0xd ;  /* 0x0000000704087291 */ /* 0x000fc4000f8e68ff */
[----:B------:R-:W-:Y:S02]  /*1d10*/  UIADD3 UR32, UPT, UPT, UR9, 0x8400, URZ ;  /* 0x0000840009207890 */ /* 0x000fe4000fffe0ff */
[----:B------:R-:W-:Y:S01]  /*1d20*/  UIADD3 UR8, UPT, UPT, UR8, 0x28400, URZ ;  /* 0x0002840008087890 */ /* 0x000fe2000fffe0ff */
[----:B------:R-:W-:Y:S01]  /*1d30*/  UMOV UR13, 0xf0000 ;  /* 0x000f0000000d7882 */ /* 0x000fe20000000000 */
[----:B------:R-:W-:Y:S01]  /*1d40*/  UMOV UR18, 0x0 ;  /* 0x0000000000127882 */ /* 0x000fe20000000000 */
[----:B------:R-:W-:Y:S01]  /*1d50*/  UMOV UR19, 0x10000000 ;  /* 0x1000000000137882 */ /* 0x000fe20000000000 */
[----:B------:R-:W-:Y:S01]  /*1d60*/  UMOV UR12, UR36 ;  /* 0x00000024000c7c82 */ /* 0x000fe20008000000 */
[----:B------:R-:W-:Y:S01]  /*1d70*/  UMOV UR9, UR33 ;  /* 0x0000002100097c82 */ /* 0x000fe20008000000 */
[----:B------:R-:W-:Y:S01]  /*1d80*/  UMOV UR10, UR34 ;  /* 0x00000022000a7c82 */ /* 0x000fe20008000000 */
[----:B------:R2:W-:Y:S01]  /*1d90*/  UTMALDG.3D.MULTICAST [UR32], [UR16], UR13, desc[UR18] ;  /* 0x00001220100073b4 */ /* 0x0005e2000801180d */
[----:B------:R-:W-:Y:S01]  /*1da0*/  UIADD3 UR6, UPT, UPT, UR6, 0x1, URZ ;  /* 0x0000000106067890 */ /* 0x000fe2000fffe0ff */
[----:B------:R-:W-:-:S03]  /*1db0*/  UMOV UR4, UR5 ;  /* 0x0000000500047c82 */ /* 0x000fc60008000000 */
[----:B------:R-:W-:Y:S01]  /*1dc0*/  UISETP.NE.AND UP0, UPT, UR6, UR21, UPT ;  /* 0x000000150600728c */ /* 0x000fe2000bf05270 */
[----:B------:R4:W-:Y:S01]  /*1dd0*/  UTMALDG.3D [UR8], [UR14], desc[UR18] ;  /* 0x000012080e0075b4 */ /* 0x0009e20008011000 */
[----:B--2---:R-:W-:-:S07]  /*1de0*/  UMOV UR13, UR21 ;  /* 0x00000015000d7c82 */ /* 0x004fce0008000000 */
[----:B----4-:R-:W-:Y:S05]  /*1df0*/  BRA.U UP0, `(.L_x_32) ;  /* 0xfffffffd00487547 */ /* 0x010fea000b83ffff */
.L_x_26:
[----:B------:R-:W-:Y:S01]  /*1e00*/  ULEA UR4, UR5, UR7, 0x3 ;  /* 0x0000000705047291 */ /* 0x000fe2000f8e18ff */
[----:B--2---:R-:W-:Y:S01]  /*1e10*/  SHF.L.U32 R0, R12, 0x1f, RZ ;  /* 0x0000001f0c007819 */ /* 0x004fe200000006ff */
[----:B------:R-:W-:Y:S01]  /*1e20*/  @!P1 SYNCS.ARRIVE.TRANS64.A1T0 RZ, [UR7+0xc8], RZ ;  /* 0x0000c8ffffff99a7 */ /* 0x000fe20008100007 */
[----:B------:R-:W-:-:S06]  /*1e30*/  UISETP.GT.AND UP0, UPT, UR43, UR41, UPT ;  /* 0x000000292b00728c */ /* 0x000fcc000bf04270 */
[----:B-1-3--:R1:W2:Y:S03]  /*1e40*/  SYNCS.PHASECHK.TRANS64.TRYWAIT P0, [UR4+0x40], R0 ;  /* 0x00004000ff0075a7 */ /* 0x00a2a60008001104 */
[----:B------:R-:W-:Y:S05]  /*1e50*/  BRA.U !UP0, `(.L_x_33) ;  /* 0x0000000108bc7547 */ /* 0x000fea000b800000 */
[----:B------:R-:W-:Y:S01]  /*1e60*/  UIADD3 UR25, UPT, UPT, UR44, UR13, URZ ;  /* 0x0000000d2c197290 */ /* 0x000fe2000fffe0ff */
[----:B------:R-:W-:-:S11]  /*1e70*/  UMOV UR4, UR5 ;  /* 0x0000000500047c82 */ /* 0x000fd60008000000 */
.L_x_39:
[----:B------:R-:W-:Y:S01]  /*1e80*/  ULEA UR17, UR4, UR7, 0x3 ;  /* 0x0000000704117291 */ /* 0x000fe2000f8e18ff */
[----:B--2---:R-:W-:Y:S01]  /*1e90*/  @!P3 MOV R2, 0x6000 ;  /* 0x000060000002b802 */ /* 0x004fe20000000f00 */
[----:B--2-4-:R-:W-:Y:S10]  /*1ea0*/  @P0 BRA `(.L_x_34) ;  /* 0x00000000000c0947 */ /* 0x014ff40003800000 */
[----:B------:R-:W-:-:S04]  /*1eb0*/  SHF.L.U32 R3, R12, 0x1f, RZ ;  /* 0x0000001f0c037819 */ /* 0x000fc800000006ff */
[----:B------:R-:W2:Y:S02]  /*1ec0*/  SYNCS.PHASECHK.TRANS64.TRYWAIT P0, [UR17+0x40], R3 ;  /* 0x00004003ff0075a7 */ /* 0x000ea40008001111 */
[----:B--2---:R-:W-:Y:S05]  /*1ed0*/  @!P0 BRA `(.L_x_35) ;  /* 0x0000006400608947 */ /* 0x004fea0003800000 */
.L_x_34:
[----:B------:R2:W-:Y:S01]  /*1ee0*/  @!P3 SYNCS.ARRIVE.TRANS64 RZ, [UR17], R2 ;  /* 0x00000002ffffb9a7 */ /* 0x0005e20008000011 */
[----:B------:R-:W-:-:S04]  /*1ef0*/  ULOP3.LUT UR5, UR24, 0x2, URZ, 0xfc, !UPT ;  /* 0x0000000218057892 */ /* 0x000fc8000f8efcff */
[----:B------:R-:W-:-:S09]  /*1f00*/  UISETP.NE.AND UP0, UPT, UR5, 0x2, UPT ;  /* 0x000000020500788c */ /* 0x000fd2000bf05270 */
[----:B------:R-:W-:Y:S05]  /*1f10*/  BRA.U UP0, `(.L_x_36) ;  /* 0x0000000100047547 */ /* 0x000fea000b800000 */
[----:B------:R-:W-:Y:S05]  /*1f20*/  BPT.TRAP 0x1 ;  /* 0x000000040000795c */ /* 0x000fea0000300000 */
.L_x_36:
[----:B------:R-:W-:Y:S04]  /*1f30*/  BSSY.RECONVERGENT B0, `(.L_x_37) ;  /* 0x0000003000007945 */ /* 0x000fe80003800200 */
[----:B------:R-:W-:Y:S05]  /*1f40*/  @P2 BRA `(.L_x_38) ;  /* 0x0000000000042947 */ /* 0x000fea0003800000 */
[----:B------:R-:W-:Y:S05]  /*1f50*/  BPT.TRAP 0x1 ;  /* 0x000000040000795c */ /* 0x000fea0000300000 */
.L_x_38:
[----:B------:R-:W-:Y:S05]  /*1f60*/  BSYNC.RECONVERGENT B0 ;  /* 0x0000000000007941 */ /* 0x000fea0003800200 */
.L_x_37:
[----:B------:R-:W-:Y:S02]  /*1f70*/  UIADD3 UR5, UPT, UPT, UR4, 0x1, URZ ;  /* 0x0000000104057890 */ /* 0x000fe4000fffe0ff */
[----:B------:R-:W-:Y:S02]  /*1f80*/  UIADD3 UR14, UP1, UPT, UR26, 0x80, URZ ;  /* 0x000000801a0e7890 */ /* 0x000fe4000ff3e0ff */
[----:B------:R-:W-:Y:S02]  /*1f90*/  UISETP.NE.AND UP0, UPT, UR5, 0x8, UPT ;  /* 0x000000080500788c */ /* 0x000fe4000bf05270 */
[----:B------:R-:W-:Y:S02]  /*1fa0*/  USHF.L.U32 UR18, UR13, 0x5, URZ ;  /* 0x000000050d127899 */ /* 0x000fe400080006ff */
[----:B------:R-:W-:Y:S02]  /*1fb0*/  USEL UR8, URZ, 0x1, UP0 ;  /* 0x00000001ff087887 */ /* 0x000fe40008000000 */
[----:B------:R-:W-:-:S02]  /*1fc0*/  USEL UR5, UR5, URZ, UP0 ;  /* 0x000000ff05057287 */ /* 0x000fc40008000000 */
[----:B------:R-:W-:Y:S02]  /*1fd0*/  UIADD3 UR22, UP0, UPT, UR26, 0x180, URZ ;  /* 0x000001801a167890 */ /* 0x000fe4000ff1e0ff */
[----:B------:R-:W-:Y:S01]  /*1fe0*/  LOP3.LUT R12, R12, UR8, RZ, 0x3c, !PT ;  /* 0x000000080c0c7c12 */ /* 0x000fe2000f8e3cff */
[----:B------:R-:W-:Y:S02]  /*1ff0*/  ULEA UR6, UR5, UR7, 0x3 ;  /* 0x0000000705067291 */ /* 0x000fe4000f8e18ff */
[----:B------:R-:W-:Y:S01]  /*2000*/  ULEA UR8, UR4, UR7, 0xd ;  /* 0x0000000704087291 */ /* 0x000fe2000f8e68ff */
[----:B-1----:R-:W-:Y:S01]  /*2010*/  SHF.L.U32 R0, R12, 0x1f, RZ ;  /* 0x0000001f0c007819 */ /* 0x002fe200000006ff */
[----:B------:R-:W-:Y:S02]  /*2020*/  ULEA UR16, UR4, UR29, 0xe ;  /* 0x0000001d04107291 */ /* 0x000fe4000f8e70ff */
[----:B------:R-:W-:Y:S02]  /*2030*/  UIADD3.X UR15, UPT, UPT, URZ, UR27, URZ, UP1, !UPT ;  /* 0x0000001bff0f7290 */ /* 0x000fe40008ffe4ff */
[----:B------:R-:W-:Y:S01]  /*2040*/  UIADD3 UR8, UPT, UPT, UR8, 0x28400, URZ ;  /* 0x0002840008087890 */ /* 0x000fe2000fffe0ff */
[----:B------:R3:W4:Y:S01]  /*2050*/  SYNCS.PHASECHK.TRANS64.TRYWAIT P0, [UR6+0x40], R0 ;  /* 0x00004000ff0075a7 */ /* 0x0007220008001106 */
[----:B------:R-:W-:Y:S01]  /*2060*/  UIADD3.X UR23, UPT, UPT, URZ, UR27, URZ, UP0, !UPT ;  /* 0x0000001bff177290 */ /* 0x000fe200087fe4ff */
[----:B------:R-:W-:Y:S01]  /*2070*/  UMOV UR6, 0xf0000 ;  /* 0x000f000000067882 */ /* 0x000fe20000000000 */
[----:B------:R-:W-:Y:S01]  /*2080*/  UMOV UR30, 0x0 ;  /* 0x00000000001e7882 */ /* 0x000fe20000000000 */
[----:B------:R-:W-:Y:S01]  /*2090*/  UMOV UR31, 0x10000000 ;  /* 0x10000000001f7882 */ /* 0x000fe20000000000 */
[----:B------:R-:W-:Y:S01]  /*20a0*/  UMOV UR19, UR35 ;  /* 0x0000002300137c82 */ /* 0x000fe20008000000 */
[----:B------:R-:W-:Y:S01]  /*20b0*/  UMOV UR20, UR36 ;  /* 0x0000002400147c82 */ /* 0x000fe20008000000 */
[----:B------:R-:W-:Y:S01]  /*20c0*/  UMOV UR12, UR36 ;  /* 0x00000024000c7c82 */ /* 0x000fe20008000000 */
[----:B------:R-:W-:Y:S01]  /*20d0*/  UMOV UR9, UR17 ;  /* 0x0000001100097c82 */ /* 0x000fe20008000000 */
[----:B------:R-:W-:Y:S01]  /*20e0*/  UMOV UR10, UR18 ;  /* 0x00000012000a7c82 */ /* 0x000fe20008000000 */
[----:B------:R3:W-:Y:S01]  /*20f0*/  UTMALDG.3D.MULTICAST [UR16], [UR14], UR6, desc[UR30] ;  /* 0x00001e100e0073b4 */ /* 0x0007e20008011806 */
[----:B------:R-:W-:Y:S01]  /*2100*/  UIADD3 UR13, UPT, UPT, UR13, 0x1, URZ ;  /* 0x000000010d0d7890 */ /* 0x000fe2000fffe0ff */
[----:B------:R-:W-:-:S03]  /*2110*/  UMOV UR4, UR5 ;  /* 0x0000000500047c82 */ /* 0x000fc60008000000 */
[----:B------:R-:W-:Y:S01]  /*2120*/  UISETP.NE.AND UP0, UPT, UR13, UR25, UPT ;  /* 0x000000190d00728c */ /* 0x000fe2000bf05270 */
[----:B------:R3:W-:Y:S08]  /*2130*/  UTMALDG.3D [UR8], [UR22], desc[UR30] ;  /* 0x00001e08160075b4 */ /* 0x0007f00008011000 */
[----:B---3--:R-:W-:Y:S05]  /*2140*/  BRA.U UP0, `(.L_x_39) ;  /* 0xfffffffd004c7547 */ /* 0x008fea000b83ffff */
.L_x_33:
[C---:B------:R-:W-:Y:S01]  /*2150*/  LEA R3, R11.reuse, UR7, 0x3 ;  /* 0x000000070b037c11 */ /* 0x040fe2000f8e18ff */
[----:B------:R-:W-:Y:S01]  /*2160*/  NOP ;  /* 0x0000000000007918 */ /* 0x000fe20000000000 */
[----:B-1----:R-:W-:Y:S02]  /*2170*/  SHF.L.U32 R0, R10, 0x1f, RZ ;  /* 0x0000001f0a007819 */ /* 0x002fe400000006ff */
[----:B------:R-:W-:Y:S02]  /*2180*/  LEA R4, R11, UR7, 0x4 ;  /* 0x000000070b047c11 */ /* 0x000fe4000f8e20ff */
[----:B--2-4-:R-:W1:Y:S02]  /*2190*/  SYNCS.PHASECHK.TRANS64.TRYWAIT P0, [R3+URZ+0xd0], R0 ;  /* 0x0000d000030075a7 */ /* 0x014e6400080011ff */
[----:B-1----:R-:W-:Y:S05]  /*21a0*/  @!P0 BRA `(.L_x_40) ;  /* 0x0000006000c48947 */ /* 0x002fea0003800000 */
.L_x_146:
[----:B------:R-:W2:Y:S01]  /*21b0*/  LDS.128 R4, [R4+0x160] ;  /* 0x0001600004047984 */ /* 0x000ea20000000c00 */
[----:B------:R-:W-:Y:S01]  /*21c0*/  UISETP.GE.AND UP0, UPT, UR42, 0x1, UPT ;  /* 0x000000012a00788c */ /* 0x000fe2000bf06270 */
[----:B------:R-:W-:Y:S01]  /*21d0*/  @!PT LDS RZ, [RZ] ;  /* 0x00000000fffff984 */ /* 0x000fe20000000800 */
[----:B------:R-:W-:Y:S01]  /*21e0*/  @!PT LDS RZ, [RZ] ;  /* 0x00000000fffff984 */ /* 0x000fe20000000800 */
[----:B------:R-:W-:Y:S01]  /*21f0*/  @!PT LDS RZ, [RZ] ;  /* 0x00000000fffff984 */ /* 0x000fe20000000800 */
[----:B------:R-:W-:Y:S01]  /*2200*/  @!PT LDS RZ, [RZ] ;  /* 0x00000000fffff984 */ /* 0x000fe20000000800 */
[----:B------:R3:W-:Y:S06]  /*2210*/  MEMBAR.ALL.CTA ;  /* 0x0000000000007992 */ /* 0x0007ec0000008000 */
[----:B---3--:R-:W3:Y:S01]  /*2220*/  FENCE.VIEW.ASYNC.S ;  /* 0x00000000000073c6 */ /* 0x008ee20000000000 */
[----:B--2---:R-:W-:-:S13]  /*2230*/  LOP3.LUT P0, RZ, R6, 0x1, RZ, 0xc0, !PT ;  /* 0x0000000106ff7812 */ /* 0x004fda000780c0ff */
[----:B---3--:R-:W-:Y:S01]  /*2240*/  VOTEU.ANY UP1, P0 ;  /* 0x0000000000ff7886 */ /* 0x008fe20000020100 */
[----:B------:R-:W-:-:S13]  /*2250*/  PLOP3.LUT P0, PT, PT, PT, UP1, 0x80, 0x8 ;  /* 0x000000000008781c */ /* 0x000fda0003f0f018 */
[----:B-1----:R-:W-:Y:S02]  /*2260*/  @P0 LOP3.LUT R0, R5, 0xffff, RZ, 0xc0, !PT ;  /* 0x0000ffff05000812 */ /* 0x002fe400078ec0ff */
[----:B------:R-:W-:Y:S02]  /*2270*/  @P0 MOV R2, R4 ;  /* 0x0000000400020202 */ /* 0x000fe40000000f00 */
[----:B------:R-:W-:Y:S01]  /*2280*/  @P0 R2UR UR6, R0 ;  /* 0x00000000000602ca */ /* 0x000fe200000e0000 */
[----:B------:R-:W-:Y:S01]  /*2290*/  VIADD R0, R3, 0xe0 ;  /* 0x000000e003007836 */ /* 0x000fe20000000000 */
[----:B------:R-:W-:Y:S02]  /*22a0*/  @P0 SHF.R.U32.HI R4, RZ, 0x10, R5 ;  /* 0x00000010ff040819 */ /* 0x000fe40000011605 */
[----:B------:R-:W-:Y:S02]  /*22b0*/  @P0 R2UR UR8, R2 ;  /* 0x00000000020802ca */ /* 0x000fe400000e0000 */
[----:B------:R-:W-:-:S02]  /*22c0*/  PRMT R0, RZ, 0x654, R0 ;  /* 0x00000654ff007816 */ /* 0x000fc40000000000 */
[----:B------:R-:W-:Y:S02]  /*22d0*/  @P0 R2UR UR4, R4 ;  /* 0x00000000040402ca */ /* 0x000fe400000e0000 */
[----:B------:R1:W-:Y:S03]  /*22e0*/  SYNCS.ARRIVE.TRANS64.RED.A1T0 RZ, [R0+URZ], RZ ;  /* 0x000000ff00ff79a7 */ /* 0x0003e600081004ff */
[----:B------:R-:W-:-:S04]  /*22f0*/  @UP1 UMOV UR37, UR6 ;  /* 0x0000000600251c82 */ /* 0x000fc80008000000 */
[----:B------:R-:W-:-:S04]  /*2300*/  @UP1 UMOV UR38, UR8 ;  /* 0x0000000800261c82 */ /* 0x000fc80008000000 */
[----:B------:R-:W-:Y:S01]  /*2310*/  @UP1 UMOV UR36, UR4 ;  /* 0x0000000400241c82 */ /* 0x000fe20008000000 */
[----:B------:R-:W-:Y:S05]  /*2320*/  BRA.U !UP0, `(.L_x_41) ;  /* 0x0000000108d47547 */ /* 0x000fea000b800000 */
[----:B------:R-:W2:Y:S01]  /*2330*/  LDCU.128 UR12, c[0x0][0xb10] ;  /* 0x00016200ff0c77ac */ /* 0x000ea20008000c00 */
[----:B------:R-:W3:Y:S01]  /*2340*/  LDCU UR25, c[0x0][0xb20] ;  /* 0x00016400ff1977ac */ /* 0x000ee20008000800 */
[----:B------:R-:W4:Y:S01]  /*2350*/  LDCU UR20, c[0x0][0xb0c] ;  /* 0x00016180ff1477ac */ /* 0x000f220008000800 */
[----:B------:R-:W1:Y:S01]  /*2360*/  LDCU.64 UR10, c[0x0][0xb28] ;  /* 0x00016500ff0a77ac */ /* 0x000e620008000a00 */
[----:B------:R-:W-:Y:S02]  /*2370*/  UISETP.NE.AND UP3, UPT, UR42, 0x1, UPT ;  /* 0x000000012a00788c */ /* 0x000fe4000bf65270 */
[----:B--2---:R-:W-:Y:S02]  /*2380*/  UIMAD.WIDE.U32 UR16, UR39, UR15, URZ ;  /* 0x0000000f271072a5 */ /* 0x004fe4000f8e00ff */
[----:B------:R-:W-:Y:S02]  /*2390*/  UIMAD.WIDE.U32 UR8, UR40, UR12, URZ ;  /* 0x0000000c280872a5 */ /* 0x000fe4000f8e00ff */
[----:B------:R-:W-:-:S02]  /*23a0*/  UISETP.NE.AND UP0, UPT, UR14, 0x1, UPT ;  /* 0x000000010e00788c */ /* 0x000fc4000bf05270 */
[----:B------:R-:W-:Y:S01]  /*23b0*/  UIMAD.WIDE.U32 UR22, UR37, UR15, URZ ;  /* 0x0000000f251672a5 */ /* 0x000fe2000f8e00ff */
[----:B------:R-:W-:Y:S02]  /*23c0*/  UMOV UR16, UR17 ;  /* 0x0000001100107c82 */ /* 0x000fe40008000000 */
[----:B------:R-:W-:Y:S01]  /*23d0*/  UMOV UR8, UR9 ;  /* 0x0000000900087c82 */ /* 0x000fe20008000000 */
[----:B---3--:R-:W-:Y:S02]  /*23e0*/  USHF.R.U32.HI UR16, URZ, UR25, UR16 ;  /* 0x00000019ff107299 */ /* 0x008fe40008011610 */
[----:B----4-:R-:W-:Y:S02]  /*23f0*/  UISETP.NE.AND UP2, UPT, UR20, 0x1, UPT ;  /* 0x000000011400788c */ /* 0x010fe4000bf45270 */
[----:B------:R-:W-:Y:S02]  /*2400*/  USHF.R.U32.HI UR8, URZ, UR13, UR8 ;  /* 0x0000000dff087299 */ /* 0x000fe40008011608 */
[----:B------:R-:W-:-:S02]  /*2410*/  USEL UR6, UR39, UR16, !UP0 ;  /* 0x0000001027067287 */ /* 0x000fc4000c000000 */
[----:B------:R-:W-:Y:S02]  /*2420*/  USEL UR8, UR40, UR8, !UP2 ;  /* 0x0000000828087287 */ /* 0x000fe4000d000000 */
[----:B-1----:R-:W-:Y:S01]  /*2430*/  UIMAD.WIDE.U32 UR16, UR6, UR10, URZ ;  /* 0x0000000a061072a5 */ /* 0x002fe2000f8e00ff */
[----:B------:R-:W-:Y:S01]  /*2440*/  UMOV UR4, UR23 ;  /* 0x0000001700047c82 */ /* 0x000fe20008000000 */
[----:B------:R-:W-:Y:S02]  /*2450*/  UIMAD.WIDE.U32 UR18, UR38, UR12, URZ ;  /* 0x0000000c261272a5 */ /* 0x000fe4000f8e00ff */
[----:B------:R-:W-:-:S03]  /*2460*/  UIMAD.WIDE.U32 UR22, UR8, UR10, URZ ;  /* 0x0000000a081672a5 */ /* 0x000fc6000f8e00ff */
[----:B------:R-:W-:Y:S01]  /*2470*/  UMOV UR16, UR17 ;  /* 0x0000001100107c82 */ /* 0x000fe20008000000 */
[----:B------:R-:W-:Y:S02]  /*2480*/  USHF.R.U32.HI UR4, URZ, UR25, UR4 ;  /* 0x00000019ff047299 */ /* 0x000fe40008011604 */
[----:B------:R-:W-:Y:S01]  /*2490*/  @UP3 USHF.R.U32.HI UR6, URZ, UR11, UR16 ;  /* 0x0000000bff063299 */ /* 0x000fe20008011610 */
[----:B------:R-:W-:Y:S01]  /*24a0*/  UMOV UR18, UR19 ;  /* 0x0000001300127c82 */ /* 0x000fe20008000000 */
[----:B------:R-:W-:Y:S01]  /*24b0*/  UMOV UR22, UR23 ;  /* 0x0000001700167c82 */ /* 0x000fe20008000000 */
[----:B------:R-:W-:Y:S02]  /*24c0*/  USHF.R.U32.HI UR13, URZ, UR13, UR18 ;  /* 0x0000000dff0d7299 */ /* 0x000fe40008011612 */
[----:B------:R-:W-:Y:S02]  /*24d0*/  USEL UR4, UR37, UR4, !UP0 ;  /* 0x0000000425047287 */ /* 0x000fe4000c000000 */
[----:B------:R-:W-:-:S02]  /*24e0*/  @UP3 USHF.R.U32.HI UR8, URZ, UR11, UR22 ;  /* 0x0000000bff083299 */ /* 0x000fc40008011616 */
[----:B------:R-:W-:Y:S02]  /*24f0*/  UIMAD UR9, UR42, UR6, URZ ;  /* 0x000000062a0972a4 */ /* 0x000fe4000f8e02ff */
[----:B------:R-:W-:Y:S02]  /*2500*/  USEL UR6, UR38, UR13, !UP2 ;  /* 0x0000000d26067287 */ /* 0x000fe4000d000000 */
[----:B------:R-:W-:Y:S02]  /*2510*/  UIMAD UR12, UR42, UR8, URZ ;  /* 0x000000082a0c72a4 */ /* 0x000fe4000f8e02ff */
[----:B------:R-:W-:Y:S02]  /*2520*/  UISETP.GE.AND UP0, UPT, UR4, UR9, UPT ;  /* 0x000000090400728c */ /* 0x000fe4000bf06270 */
[----:B------:R-:W-:Y:S02]  /*2530*/  UIMAD.WIDE.U32 UR16, UR4, UR10, URZ ;  /* 0x0000000a041072a5 */ /* 0x000fe4000f8e00ff */
[----:B------:R-:W-:-:S02]  /*2540*/  UISETP.GE.OR UP0, UPT, UR6, UR12, UP0 ;  /* 0x0000000c0600728c */ /* 0x000fc40008706670 */
        /* <DEDUP_REMOVED lines=19> */
.L_x_41:
[----:B------:R-:W2:Y:S02]  /*2680*/  LDCU UR4, c[0x0][0xb30] ;  /* 0x00016600ff0477ac */ /* 0x000ea40008000800 */
[----:B--2---:R-:W-:-:S09]  /*2690*/  UISETP.NE.AND UP0, UPT, UR4, 0x1, UPT ;  /* 0x000000010400788c */ /* 0x004fd2000bf05270 */
[----:B------:R-:W-:Y:S05]  /*26a0*/  BRA.U UP0, `(.L_x_42) ;  /* 0x0000000100447547 */ /* 0x000fea000b800000 */
[----:B------:R-:W2:Y:S01]  /*26b0*/  LDCU.128 UR12, c[0x0][0xb10] ;  /* 0x00016200ff0c77ac */ /* 0x000ea20008000c00 */
[----:B------:R-:W3:Y:S01]  /*26c0*/  LDCU UR16, c[0x0][0xb0c] ;  /* 0x00016180ff1077ac */ /* 0x000ee20008000800 */
[----:B------:R-:W4:Y:S01]  /*26d0*/  LDCU UR17, c[0x0][0xb20] ;  /* 0x00016400ff1177ac */ /* 0x000f220008000800 */
[----:B--2---:R-:W-:Y:S02]  /*26e0*/  UIMAD.WIDE.U32 UR10, UR38, UR12, URZ ;  /* 0x0000000c260a72a5 */ /* 0x004fe4000f8e00ff */
[----:B------:R-:W-:Y:S02]  /*26f0*/  UIMAD.WIDE.U32 UR8, UR37, UR15, URZ ;  /* 0x0000000f250872a5 */ /* 0x000fe4000f8e00ff */
[----:B---3--:R-:W-:Y:S02]  /*2700*/  UISETP.NE.AND UP2, UPT, UR16, 0x1, UPT ;  /* 0x000000011000788c */ /* 0x008fe4000bf45270 */
[----:B------:R-:W-:Y:S01]  /*2710*/  UISETP.NE.AND UP0, UPT, UR14, 0x1, UPT ;  /* 0x000000010e00788c */ /* 0x000fe2000bf05270 */
[----:B------:R-:W-:-:S02]  /*2720*/  UMOV UR6, UR11 ;  /* 0x0000000b00067c82 */ /* 0x000fc40008000000 */
[----:B------:R-:W-:Y:S01]  /*2730*/  UMOV UR4, UR9 ;  /* 0x0000000900047c82 */ /* 0x000fe20008000000 */
[----:B------:R-:W-:Y:S02]  /*2740*/  USHF.R.U32.HI UR6, URZ, UR13, UR6 ;  /* 0x0000000dff067299 */ /* 0x000fe40008011606 */
[----:B----4-:R-:W-:Y:S02]  /*2750*/  USHF.R.U32.HI UR4, URZ, UR17, UR4 ;  /* 0x00000011ff047299 */ /* 0x010fe40008011604 */
[----:B------:R-:W-:Y:S02]  /*2760*/  USEL UR6, UR38, UR6, !UP2 ;  /* 0x0000000626067287 */ /* 0x000fe4000d000000 */
[----:B------:R-:W-:-:S04]  /*2770*/  USEL UR4, UR37, UR4, !UP0 ;  /* 0x0000000425047287 */ /* 0x000fc8000c000000 */
[----:B------:R-:W-:Y:S02]  /*2780*/  UIADD3 UR8, UPT, UPT, UR6, -UR4, URZ ;  /* 0x8000000406087290 */ /* 0x000fe4000fffe0ff */
[----:B------:R-:W-:Y:S02]  /*2790*/  UIADD3 UR4, UPT, UPT, -UR6, UR4, URZ ;  /* 0x0000000406047290 */ /* 0x000fe4000fffe1ff */
[----:B------:R-:W-:Y:S02]  /*27a0*/  UIMAD UR37, UR8, UR14, UR37 ;  /* 0x0000000e082572a4 */ /* 0x000fe4000f8e0225 */
[----:B------:R-:W-:-:S12]  /*27b0*/  UIMAD UR38, UR4, UR16, UR38 ;  /* 0x00000010042672a4 */ /* 0x000fd8000f8e0226 */
.L_x_42:
[----:B------:R-:W-:Y:S01]  /*27c0*/  VIADD R11, R11, 0x1 ;  /* 0x000000010b0b7836 */ /* 0x000fe20000000000 */
[----:B------:R-:W-:Y:S02]  /*27d0*/  R2UR UR6, R54 ;  /* 0x00000000360672ca */ /* 0x000fe400000e0000 */
[----:B------:R-:W-:Y:S02]  /*27e0*/  R2UR UR4, R53 ;  /* 0x00000000350472ca */ /* 0x000fe400000e0000 */
[C---:B------:R-:W-:Y:S02]  /*27f0*/  ISETP.NE.AND P0, PT, R11.reuse, 0x2, PT ;  /* 0x000000020b00780c */ /* 0x040fe40003f05270 */
[----:B------:R-:W-:Y:S02]  /*2800*/  PLOP3.LUT P1, PT, PT, PT, PT, 0x80, 0x8 ;  /* 0x000000000008781c */ /* 0x000fe40003f2f070 */
[----:B-1----:R-:W-:Y:S02]  /*2810*/  SEL R0, RZ, 0x1, P0 ;  /* 0x00000001ff007807 */ /* 0x002fe40000000000 */
[----:B------:R-:W-:-:S02]  /*2820*/  SEL R11, R11, RZ, P0 ;  /* 0x000000ff0b0b7207 */ /* 0x000fc40000000000 */
[----:B------:R-:W-:Y:S01]  /*2830*/  LOP3.LUT R10, R10, R0, RZ, 0x3c, !PT ;  /* 0x000000000a0a7212 */ /* 0x000fe200078e3cff */
[----:B------:R-:W-:Y:S02]  /*2840*/  UIADD3 UR16, UPT, UPT, UR38, UR6, URZ ;  /* 0x0000000626107290 */ /* 0x000fe4000fffe0ff */
[----:B------:R-:W-:Y:S01]  /*2850*/  UIADD3 UR20, UPT, UPT, UR37, UR4, URZ ;  /* 0x0000000425147290 */ /* 0x000fe2000fffe0ff */
[----:B------:R-:W-:Y:S11]  /*2860*/  BRA.U UP1, `(.L_x_43) ;  /* 0xfffffff101507547 */ /* 0x000ff6000b83ffff */
[----:B------:R-:W-:Y:S01]  /*2870*/  UIADD3 UR7, UPT, UPT, UR7, 0x40, URZ ;  /* 0x0000004007077890 */ /* 0x000fe2000fffe0ff */
[----:B------:R-:W-:-:S03]  /*2880*/  SHF.L.U32 R2, R12, 0x1f, RZ ;  /* 0x0000001f0c027819 */ /* 0x000fc600000006ff */
[----:B------:R-:W-:-:S09]  /*2890*/  ULEA UR4, UR5, UR7, 0x3 ;  /* 0x0000000705047291 */ /* 0x000fd2000f8e18ff */
[----:B------:R-:W1:Y:S02]  /*28a0*/  SYNCS.PHASECHK.TRANS64.TRYWAIT P0, [UR4], R2 ;  /* 0x00000002ff0075a7 */ /* 0x000e640008001104 */
[----:B-1----:R-:W-:Y:S05]  /*28b0*/  @!P0 BRA `(.L_x_44) ;  /* 0x0000005c00148947 */ /* 0x002fea0003800000 */
.L_x_148:
[----:B------:R-:W-:-:S04]  /*28c0*/  UIADD3 UR4, UPT, UPT, UR5, 0x1, URZ ;  /* 0x0000000105047890 */ /* 0x000fc8000fffe0ff */
[----:B------:R-:W-:-:S04]  /*28d0*/  UISETP.NE.AND UP0, UPT, UR4, 0x8, UPT ;  /* 0x000000080400788c */ /* 0x000fc8000bf05270 */
[----:B------:R-:W-:Y:S02]  /*28e0*/  USEL UR6, URZ, 0x1, UP0 ;  /* 0x00000001ff067887 */ /* 0x000fe40008000000 */
[----:B------:R-:W-:-:S04]  /*28f0*/  USEL UR4, UR4, URZ, UP0 ;  /* 0x000000ff04047287 */ /* 0x000fc80008000000 */
[----:B------:R-:W-:Y:S01]  /*2900*/  ULEA UR5, UR4, UR7, 0x3 ;  /* 0x0000000704057291 */ /* 0x000fe2000f8e18ff */
[----:B-1----:R-:W-:-:S04]  /*2910*/  LOP3.LUT R2, R12, UR6, RZ, 0x3c, !PT ;  /* 0x000000060c027c12 */ /* 0x002fc8000f8e3cff */
[----:B------:R-:W-:-:S04]  /*2920*/  SHF.L.U32 R3, R2, 0x1f, RZ ;  /* 0x0000001f02037819 */ /* 0x000fc800000006ff */
[----:B------:R-:W1:Y:S02]  /*2930*/  SYNCS.PHASECHK.TRANS64.TRYWAIT P0, [UR5], R3 ;  /* 0x00000003ff0075a7 */ /* 0x000e640008001105 */
[----:B-1----:R-:W-:Y:S05]  /*2940*/  @!P0 BRA `(.L_x_45) ;  /* 0x0000005c00088947 */ /* 0x002fea0003800000 */
.L_x_150:
[----:B------:R-:W-:-:S04]  /*2950*/  UIADD3 UR4, UPT, UPT, UR4, 0x1, URZ ;  /* 0x0000000104047890 */ /* 0x000fc8000fffe0ff */
[----:B------:R-:W-:-:S04]  /*2960*/  UISETP.NE.AND UP0, UPT, UR4, 0x8, UPT ;  /* 0x000000080400788c */ /* 0x000fc8000bf05270 */
[----:B------:R-:W-:Y:S02]  /*2970*/  USEL UR6, URZ, 0x1, UP0 ;  /* 0x00000001ff067887 */ /* 0x000fe40008000000 */
[----:B------:R-:W-:-:S04]  /*2980*/  USEL UR4, UR4, URZ, UP0 ;  /* 0x000000ff04047287 */ /* 0x000fc80008000000 */
[----:B------:R-:W-:Y:S01]  /*2990*/  ULEA UR5, UR4, UR7, 0x3 ;  /* 0x0000000704057291 */ /* 0x000fe2000f8e18ff */
[----:B------:R-:W-:-:S04]  /*29a0*/  LOP3.LUT R2, R2, UR6, RZ, 0x3c, !PT ;  /* 0x0000000602027c12 */ /* 0x000fc8000f8e3cff */
[----:B-1----:R-:W-:-:S04]  /*29b0*/  SHF.L.U32 R3, R2, 0x1f, RZ ;  /* 0x0000001f02037819 */ /* 0x002fc800000006ff */
[----:B------:R-:W1:Y:S02]  /*29c0*/  SYNCS.PHASECHK.TRANS64.TRYWAIT P0, [UR5], R3 ;  /* 0x00000003ff0075a7 */ /* 0x000e640008001105 */
[----:B-1----:R-:W-:Y:S05]  /*29d0*/  @!P0 BRA `(.L_x_46) ;  /* 0x0000005800fc8947 */ /* 0x002fea0003800000 */
.L_x_152:
        /* <DEDUP_REMOVED lines=9> */
.L_x_154:
        /* <DEDUP_REMOVED lines=9> */
.L_x_156:
        /* <DEDUP_REMOVED lines=9> */
.L_x_158:
        /* <DEDUP_REMOVED lines=9> */
.L_x_160:
[----:B------:R-:W-:-:S04]  /*2c20*/  UIADD3 UR4, UPT, UPT, UR4, 0x1, URZ ;  /* 0x0000000104047890 */ /* 0x000fc8000fffe0ff */
[----:B------:R-:W-:-:S04]  /*2c30*/  UISETP.NE.AND UP0, UPT, UR4, 0x8, UPT ;  /* 0x000000080400788c */ /* 0x000fc8000bf05270 */
[----:B------:R-:W-:Y:S02]  /*2c40*/  USEL UR5, URZ, 0x1, UP0 ;  /* 0x00000001ff057887 */ /* 0x000fe40008000000 */
[----:B------:R-:W-:-:S04]  /*2c50*/  USEL UR4, UR4, URZ, UP0 ;  /* 0x000000ff04047287 */ /* 0x000fc80008000000 */
[----:B------:R-:W-:Y:S01]  /*2c60*/  ULEA UR4, UR4, UR7, 0x3 ;  /* 0x0000000704047291 */ /* 0x000fe2000f8e18ff */
[----:B------:R-:W-:-:S04]  /*2c70*/  LOP3.LUT R2, R2, UR5, RZ, 0x3c, !PT ;  /* 0x0000000502027c12 */ /* 0x000fc8000f8e3cff */
[----:B------:R-:W-:Y:S01]  /*2c80*/  SHF.L.U32 R2, R2, 0x1f, RZ ;  /* 0x0000001f02027819 */ /* 0x000fe200000006ff */
[----:B-1----:R-:W-:-:S07]  /*2c90*/  IMAD.U32 R0, RZ, RZ, UR4 ;  /* 0x00000004ff007e24 */ /* 0x002fce000f8e00ff */
.L_x_51:
[----:B-1----:R1:W2:Y:S02]  /*2ca0*/  SYNCS.PHASECHK.TRANS64.TRYWAIT P0, [R0+URZ], R2 ;  /* 0x00000002000075a7 */ /* 0x0022a400080011ff */
[----:B--2---:R-:W-:Y:S05]  /*2cb0*/  @!P0 NANOSLEEP.SYNCS 0x989680 ;  /* 0x009896800000895d */ /* 0x004fea0003900000 */
[----:B------:R-:W2:Y:S02]  /*2cc0*/  @!P0 SYNCS.PHASECHK.TRANS64 P0, [R0+URZ], R2 ;  /* 0x00000002000085a7 */ /* 0x000ea400080010ff */
[----:B--2---:R-:W-:Y:S05]  /*2cd0*/  @P0 EXIT ;  /* 0x000000000000094d */ /* 0x004fea0003800000 */
[----:B------:R-:W-:Y:S05]  /*2ce0*/  BRA `(.L_x_51) ;  /* 0xfffffffc00ec7947 */ /* 0x000fea000383ffff */
.L_x_23:
[----:B------:R-:W1:Y:S02]  /*2cf0*/  S2UR UR4, SR_CgaCtaId ;  /* 0x00000000000479c3 */ /* 0x000e640000008800 */
[----:B-1----:R-:W-:-:S04]  /*2d00*/  UISETP.NE.AND UP0, UPT, UR4, URZ, UPT ;  /* 0x000000ff0400728c */ /* 0x002fc8000bf05270 */
[----:B------:R-:W-:-:S09]  /*2d10*/  UISETP.NE.OR UP0, UPT, UR17, 0x1, UP0 ;  /* 0x000000011100788c */ /* 0x000fd20008705670 */
[----:B------:R-:W-:Y:S05]  /*2d20*/  BRA.U UP0, `(.L_x_52) ;  /* 0x00000005004c7547 */ /* 0x000fea000b800000 */
[----:B------:R-:W1:Y:S01]  /*2d30*/  S2UR UR5, SR_CgaCtaId ;  /* 0x00000000000579c3 */ /* 0x000e620000008800 */
[----:B------:R-:W-:Y:S01]  /*2d40*/  UMOV UR4, 0x400 ;  /* 0x0000040000047882 */ /* 0x000fe20000000000 */
[----:B------:R-:W-:Y:S01]  /*2d50*/  ISETP.GE.U32.AND P2, PT, R0, 0x4, PT ;  /* 0x000000040000780c */ /* 0x000fe20003f46070 */
[----:B------:R-:W-:Y:S01]  /*2d60*/  IMAD.MOV.U32 R12, RZ, RZ, 0x1 ;  /* 0x00000001ff0c7424 */ /* 0x000fe200078e00ff */
[----:B------:R-:W-:Y:S02]  /*2d70*/  CS2R R10, SRZ ;  /* 0x00000000000a7805 */ /* 0x000fe4000001ff00 */
[----:B------:R-:W-:Y:S01]  /*2d80*/  CS2R R8, SRZ ;  /* 0x0000000000087805 */ /* 0x000fe2000001ff00 */
[----:B-1----:R-:W-:-:S03]  /*2d90*/  ULEA UR6, UR5, UR4, 0x18 ;  /* 0x0000000405067291 */ /* 0x002fc6000f8ec0ff */
[----:B------:R-:W-:-:S09]  /*2da0*/  UMOV UR5, URZ ;  /* 0x000000ff00057c82 */ /* 0x000fd20008000000 */
.L_x_56:
[----:B------:R-:W-:Y:S02]  /*2db0*/  LEA R2, R8, UR6, 0x3 ;  /* 0x0000000608027c11 */ /* 0x000fe4000f8e18ff */
[----:B------:R-:W-:-:S03]  /*2dc0*/  SHF.L.U32 R4, R9, 0x1f, RZ ;  /* 0x0000001f09047819 */ /* 0x000fc600000006ff */
[----:B------:R-:W-:Y:S01]  /*2dd0*/  VIADD R5, R2, 0x140 ;  /* 0x0000014002057836 */ /* 0x000fe20000000000 */
[----:B------:R-:W1:Y:S02]  /*2de0*/  SYNCS.PHASECHK.TRANS64.TRYWAIT P0, [R2+URZ+0x130], R4 ;  /* 0x00013004020075a7 */ /* 0x000e6400080011ff */
[----:B-1----:R-:W-:Y:S05]  /*2df0*/  @!P0 BRA `(.L_x_53) ;  /* 0x00000058006c8947 */ /* 0x002fea0003800000 */
.L_x_161:
[----:B------:R-:W-:Y:S01]  /*2e00*/  ULEA UR4, UR5, UR6, 0x3 ;  /* 0x0000000605047291 */ /* 0x000fe2000f8e18ff */
[----:B-1----:R-:W-:Y:S01]  /*2e10*/  PRMT R2, RZ, 0x654, R5 ;  /* 0x00000654ff027816 */ /* 0x002fe20000000005 */
[----:B------:R-:W-:Y:S01]  /*2e20*/  @!P2 IMAD.MOV.U32 R4, RZ, RZ, 0x10 ;  /* 0x00000010ff04a424 */ /* 0x000fe200078e00ff */
[----:B------:R-:W-:Y:S01]  /*2e30*/  SHF.L.U32 R5, R12, 0x1f, RZ ;  /* 0x0000001f0c057819 */ /* 0x000fe200000006ff */
[----:B------:R-:W-:Y:S01]  /*2e40*/  UIADD3 UR7, UPT, UPT, UR4, 0xd0, URZ ;  /* 0x000000d004077890 */ /* 0x000fe2000fffe0ff */
[----:B------:R1:W-:Y:S05]  /*2e50*/  SYNCS.ARRIVE.TRANS64.RED.A1T0 RZ, [R2+URZ], RZ ;  /* 0x000000ff02ff79a7 */ /* 0x0003ea00081004ff */
[----:B------:R-:W-:Y:S01]  /*2e60*/  IMAD.U32 R6, RZ, RZ, UR7 ;  /* 0x00000007ff067e24 */ /* 0x000fe2000f8e00ff */
[----:B------:R-:W2:Y:S04]  /*2e70*/  SYNCS.PHASECHK.TRANS64.TRYWAIT P0, [UR4+0xe0], R5 ;  /* 0x0000e005ff0075a7 */ /* 0x000ea80008001104 */
[----:B------:R-:W-:Y:S01]  /*2e80*/  PRMT R6, R0, 0x654, R6 ;  /* 0x0000065400067816 */ /* 0x000fe20000000006 */
[----:B-12---:R-:W-:Y:S06]  /*2e90*/  @!P0 BRA `(.L_x_54) ;  /* 0x0000005800588947 */ /* 0x006fec0003800000 */
.L_x_163:
[----:B------:R-:W-:Y:S01]  /*2ea0*/  ULEA UR8, UR5, UR6, 0x4 ;  /* 0x0000000605087291 */ /* 0x000fe2000f8e20ff */
[----:B------:R-:W-:Y:S01]  /*2eb0*/  SEL R3, R6, R3, !P2 ;  /* 0x0000000306037207 */ /* 0x000fe20005000000 */
[----:B------:R-:W-:Y:S01]  /*2ec0*/  UIADD3 UR9, UPT, UPT, UR4, 0xd0, URZ ;  /* 0x000000d004097890 */ /* 0x000fe2000fffe0ff */
[----:B-1----:R-:W-:Y:S01]  /*2ed0*/  LEA R2, R11, UR6, 0x3 ;  /* 0x000000060b027c11 */ /* 0x002fe2000f8e18ff */
[----:B------:R-:W-:Y:S01]  /*2ee0*/  UIADD3 UR8, UPT, UPT, UR8, 0x160, URZ ;  /* 0x0000016008087890 */ /* 0x000fe2000fffe0ff */
[----:B------:R1:W-:Y:S01]  /*2ef0*/  @!P2 SYNCS.ARRIVE.TRANS64.RED RZ, [R3+URZ], R4 ;  /* 0x0000000403ffa9a7 */ /* 0x0003e200080004ff */
[----:B------:R-:W-:Y:S01]  /*2f00*/  UIADD3 UR4, UPT, UPT, UR5, 0x1, URZ ;  /* 0x0000000105047890 */ /* 0x000fe2000fffe0ff */
[----:B------:R-:W-:-:S03]  /*2f10*/  VIADD R8, R8, 0x1 ;  /* 0x0000000108087836 */ /* 0x000fc60000000000 */
[----:B------:R-:W-:Y:S02]  /*2f20*/  UISETP.NE.AND UP0, UPT, UR4, 0x2, UPT ;  /* 0x000000020400788c */ /* 0x000fe4000bf05270 */
[----:B------:R-:W-:Y:S01]  /*2f30*/  ISETP.NE.AND P0, PT, R8, 0x2, PT ;  /* 0x000000020800780c */ /* 0x000fe20003f05270 */
[----:B------:R-:W-:Y:S06]  /*2f40*/  UGETNEXTWORKID.BROADCAST [UR8], [UR9] ;  /* 0x00000000080073ca */ /* 0x000fec0008000100 */
[----:B------:R-:W-:Y:S02]  /*2f50*/  USEL UR7, URZ, 0x1, UP0 ;  /* 0x00000001ff077887 */ /* 0x000fe40008000000 */
[----:B------:R-:W-:-:S04]  /*2f60*/  USEL UR5, UR4, URZ, UP0 ;  /* 0x000000ff04057287 */ /* 0x000fc80008000000 */
[----:B------:R-:W-:Y:S02]  /*2f70*/  LOP3.LUT R12, R12, UR7, RZ, 0x3c, !PT ;  /* 0x000000070c0c7c12 */ /* 0x000fe4000f8e3cff */
[----:B-1----:R-:W-:-:S04]  /*2f80*/  SHF.L.U32 R4, R10, 0x1f, RZ ;  /* 0x0000001f0a047819 */ /* 0x002fc800000006ff */
[----:B------:R-:W1:Y:S02]  /*2f90*/  SYNCS.PHASECHK.TRANS64.TRYWAIT P1, [R2+URZ+0xd0], R4 ;  /* 0x0000d004020075a7 */ /* 0x000e6400080211ff */
[----:B-1----:R-:W-:Y:S05]  /*2fa0*/  @!P1 BRA `(.L_x_55) ;  /* 0x00000058002c9947 */ /* 0x002fea0003800000 */
.L_x_164:
[C---:B-1----:R-:W-:Y:S01]  /*2fb0*/  LEA R4, R11.reuse, UR6, 0x4 ;  /* 0x000000060b047c11 */ /* 0x042fe2000f8e20ff */
[----:B------:R-:W-:Y:S01]  /*2fc0*/  VIADD R2, R2, 0xe0 ;  /* 0x000000e002027836 */ /* 0x000fe20000000000 */
[----:B------:R-:W-:Y:S01]  /*2fd0*/  SEL R8, R8, RZ, P0 ;  /* 0x000000ff08087207 */ /* 0x000fe20000000000 */
[----:B------:R-:W-:-:S03]  /*2fe0*/  VIADD R11, R11, 0x1 ;  /* 0x000000010b0b7836 */ /* 0x000fc60000000000 */
[----:B------:R-:W1:Y:S01]  /*2ff0*/  LDS.128 R4, [R4+0x160] ;  /* 0x0001600004047984 */ /* 0x000e620000000c00 */
[----:B------:R-:W-:Y:S02]  /*3000*/  PRMT R2, RZ, 0x654, R2 ;  /* 0x00000654ff027816 */ /* 0x000fe40000000002 */
[C---:B------:R-:W-:Y:S01]  /*3010*/  ISETP.NE.AND P1, PT, R11.reuse, 0x2, PT ;  /* 0x000000020b00780c */ /* 0x040fe20003f25270 */
[----:B------:R-:W-:Y:S01]  /*3020*/  @!PT LDS RZ, [RZ] ;  /* 0x00000000fffff984 */ /* 0x000fe20000000800 */
[----:B------:R-:W-:Y:S01]  /*3030*/  @!PT LDS RZ, [RZ] ;  /* 0x00000000fffff984 */ /* 0x000fe20000000800 */
[----:B------:R-:W-:Y:S01]  /*3040*/  @!PT LDS RZ, [RZ] ;  /* 0x00000000fffff984 */ /* 0x000fe20000000800 */
[----:B------:R-:W-:Y:S01]  /*3050*/  @!PT LDS RZ, [RZ] ;  /* 0x00000000fffff984 */ /* 0x000fe20000000800 */
[----:B------:R2:W-:Y:S06]  /*3060*/  MEMBAR.ALL.CTA ;  /* 0x0000000000007992 */ /* 0x0005ec0000008000 */
[----:B--2---:R-:W2:Y:S01]  /*3070*/  FENCE.VIEW.ASYNC.S ;  /* 0x00000000000073c6 */ /* 0x004ea20000000000 */
[----:B------:R-:W-:Y:S01]  /*3080*/  SEL R11, R11, RZ, P1 ;  /* 0x000000ff0b0b7207 */ /* 0x000fe20000800000 */
[----:B--2---:R2:W-:Y:S01]  /*3090*/  SYNCS.ARRIVE.TRANS64.RED.A1T0 RZ, [R2+URZ], RZ ;  /* 0x000000ff02ff79a7 */ /* 0x0045e200081004ff */
[----:B-1----:R-:W-:-:S02]  /*30a0*/  LOP3.LUT P3, RZ, R6, 0x1, RZ, 0xc0, !PT ;  /* 0x0000000106ff7812 */ /* 0x002fc4000786c0ff */
[----:B------:R-:W-:-:S04]  /*30b0*/  SEL R4, RZ, 0x1, P1 ;  /* 0x00000001ff047807 */ /* 0x000fc80000800000 */
[----:B------:R-:W-:Y:S02]  /*30c0*/  LOP3.LUT R10, R10, R4, RZ, 0x3c, !PT ;  /* 0x000000040a0a7212 */ /* 0x000fe400078e3cff */
[----:B--2---:R-:W-:-:S04]  /*30d0*/  SEL R2, RZ, 0x1, P0 ;  /* 0x00000001ff027807 */ /* 0x004fc80000000000 */
[----:B------:R-:W-:Y:S01]  /*30e0*/  LOP3.LUT R9, R9, R2, RZ, 0x3c, !PT ;  /* 0x0000000209097212 */ /* 0x000fe200078e3cff */
[----:B------:R-:W-:Y:S06]  /*30f0*/  @P3 BRA `(.L_x_56) ;  /* 0xfffffffc002c3947 */ /* 0x000fec000383ffff */
[----:B------:R-:W-:Y:S01]  /*3100*/  ULEA UR4, UR5, UR6, 0x3 ;  /* 0x0000000605047291 */ /* 0x000fe2000f8e18ff */
[----:B------:R-:W-:-:S08]  /*3110*/  SHF.L.U32 R2, R12, 0x1f, RZ ;  /* 0x0000001f0c027819 */ /* 0x000fd000000006ff */
[----:B------:R-:W1:Y:S02]  /*3120*/  SYNCS.PHASECHK.TRANS64 P0, [UR4+0xe0], R2 ;  /* 0x0000e002ff0075a7 */ /* 0x000e640008001004 */
[----:B-1----:R-:W-:Y:S05]  /*3130*/  @P0 BRA `(.L_x_57) ;  /* 0x0000000000080947 */ /* 0x002fea0003800000 */
[----:B------:R-:W1:Y:S02]  /*3140*/  SYNCS.PHASECHK.TRANS64.TRYWAIT P0, [UR4+0xe0], R2 ;  /* 0x0000e002ff0075a7 */ /* 0x000e640008001104 */
[----:B-1----:R-:W-:Y:S05]  /*3150*/  @!P0 BRA `(.L_x_58) ;  /* 0x0000005400d48947 */ /* 0x002fea0003800000 */
.L_x_57:
[----:B------:R-:W-:-:S04]  /*3160*/  UIADD3 UR7, UPT, UPT, UR5, 0x1, URZ ;  /* 0x0000000105077890 */ /* 0x000fc8000fffe0ff */
[----:B------:R-:W-:-:S04]  /*3170*/  UISETP.NE.AND UP0, UPT, UR7, 0x2, UPT ;  /* 0x000000020700788c */ /* 0x000fc8000bf05270 */
[----:B------:R-:W-:Y:S02]  /*3180*/  USEL UR8, URZ, 0x1, UP0 ;  /* 0x00000001ff087887 */ /* 0x000fe40008000000 */
[----:B------:R-:W-:-:S04]  /*3190*/  USEL UR7, UR7, URZ, UP0 ;  /* 0x000000ff07077287 */ /* 0x000fc80008000000 */
[----:B------:R-:W-:Y:S01]  /*31a0*/  ULEA UR7, UR7, UR6, 0x3 ;  /* 0x0000000607077291 */ /* 0x000fe2000f8e18ff */
[----:B-1----:R-:W-:-:S04]  /*31b0*/  LOP3.LUT R2, R12, UR8, RZ, 0x3c, !PT ;  /* 0x000000080c027c12 */ /* 0x002fc8000f8e3cff */
[----:B------:R-:W-:-:S04]  /*31c0*/  SHF.L.U32 R0, R2, 0x1f, RZ ;  /* 0x0000001f02007819 */ /* 0x000fc800000006ff */
[----:B------:R-:W1:Y:S02]  /*31d0*/  SYNCS.PHASECHK.TRANS64 P0, [UR7+0xe0], R0 ;  /* 0x0000e000ff0075a7 */ /* 0x000e640008001007 */
[----:B-1----:R-:W-:Y:S05]  /*31e0*/  @P0 EXIT ;  /* 0x000000000000094d */ /* 0x002fea0003800000 */
[----:B------:R-:W-:Y:S02]  /*31f0*/  SHF.L.U32 R2, R2, 0x1f, RZ ;  /* 0x0000001f02027819 */ /* 0x000fe400000006ff */
[----:B------:R-:W-:-:S07]  /*3200*/  MOV R0, UR7 ;  /* 0x0000000700007c02 */ /* 0x000fce0008000f00 */
.L_x_59:
[----:B-1----:R1:W2:Y:S02]  /*3210*/  SYNCS.PHASECHK.TRANS64.TRYWAIT P0, [R0+URZ+0xe0], R2 ;  /* 0x0000e002000075a7 */ /* 0x0022a400080011ff */
[----:B--2---:R-:W-:Y:S05]  /*3220*/  @!P0 NANOSLEEP.SYNCS 0x989680 ;  /* 0x009896800000895d */ /* 0x004fea0003900000 */
[----:B------:R-:W2:Y:S02]  /*3230*/  @!P0 SYNCS.PHASECHK.TRANS64 P0, [R0+URZ+0xe0], R2 ;  /* 0x0000e002000085a7 */ /* 0x000ea400080010ff */
[----:B--2---:R-:W-:Y:S05]  /*3240*/  @P0 EXIT ;  /* 0x000000000000094d */ /* 0x004fea0003800000 */
[----:B------:R-:W-:Y:S05]  /*3250*/  BRA `(.L_x_59) ;  /* 0xfffffffc00ec7947 */ /* 0x000fea000383ffff */
.L_x_52:
[----:B------:R-:W-:Y:S05]  /*3260*/  BRA.U UP4, `(.L_x_60) ;  /* 0x0000000d04c07547 */ /* 0x000fea000b800000 */
[----:B------:R-:W1:Y:S01]  /*3270*/  S2UR UR7, SR_CgaCtaId ;  /* 0x00000000000779c3 */ /* 0x000e620000008800 */
[----:B------:R-:W-:Y:S01]  /*3280*/  UMOV UR4, 0x40 ;  /* 0x0000004000047882 */ /* 0x000fe20000000000 */
[----:B------:R-:W-:Y:S01]  /*3290*/  NOP ;  /* 0x0000000000007918 */ /* 0x000fe20000000000 */
[----:B------:R-:W-:Y:S01]  /*32a0*/  UMOV UR6, 0x400 ;  /* 0x0000040000067882 */ /* 0x000fe20000000000 */
[----:B-1----:R-:W-:Y:S02]  /*32b0*/  ULEA UR5, UR7, UR4, 0x18 ;  /* 0x0000000407057291 */ /* 0x002fe4000f8ec0ff */
[----:B------:R-:W-:-:S07]  /*32c0*/  ULEA UR6, UR7, UR6, 0x18 ;  /* 0x0000000607067291 */ /* 0x000fce000f8ec0ff */
[----:B------:R-:W1:Y:S02]  /*32d0*/  LDS.U8 R0, [UR5+0x1c] ;  /* 0x00001c05ff007984 */ /* 0x000e640008000000 */
[----:B-1----:R-:W-:-:S13]  /*32e0*/  ISETP.NE.AND P0, PT, R0, RZ, PT ;  /* 0x000000ff0000720c */ /* 0x002fda0003f05270 */
[----:B------:R-:W-:Y:S05]  /*32f0*/  @P0 BRA `(.L_x_61) ;  /* 0x0000000000580947 */ /* 0x000fea0003800000 */
[----:B------:R-:W-:-:S13]  /*3300*/  ELECT P0, URZ, PT ;  /* 0x0000000000ff782f */ /* 0x000fda0003800000 */
[----:B------:R-:W-:Y:S05]  /*3310*/  @!P0 BRA `(.L_x_62) ;  /* 0x0000000000608947 */ /* 0x000fea0003800000 */
[----:B------:R-:W-:Y:S01]  /*3320*/  UMOV UR4, 0x10 ;  /* 0x0000001000047882 */ /* 0x000fe20000000000 */
[----:B------:R-:W-:Y:S01]  /*3330*/  HFMA2 R0, -RZ, RZ, 0, 5.9604644775390625e-08 ;  /* 0x00000001ff007431 */ /* 0x000fe200000001ff */
[----:B------:R-:W-:-:S03]  /*3340*/  MOV R3, 0xffff ;  /* 0x0000ffff00037802 */ /* 0x000fc60000000f00 */
[----:B------:R-:W-:Y:S04]  /*3350*/  DEPBAR.LE SB1, 0x36 ;  /* 0x00009d800000791a */ /* 0x000fe80000000000 */
[----:B------:R-:W1:Y:S02]  /*3360*/  UTCATOMSWS.FIND_AND_SET.ALIGN UP0, UR4, UR4 ;  /* 0x00000004000475e3 */ /* 0x000e640008000800 */
[----:B-1----:R-:W-:Y:S01]  /*3370*/  MOV R4, UR4 ;  /* 0x0000000400047c02 */ /* 0x002fe20008000f00 */
[----:B------:R-:W-:Y:S06]  /*3380*/  BRA.U UP0, `(.L_x_63) ;  /* 0x0000000100187547 */ /* 0x000fec000b800000 */
.L_x_64:
[----:B------:R-:W-:Y:S05]  /*3390*/  NANOSLEEP 0x64 ;  /* 0x000000640000795d */ /* 0x000fea0003800000 */
[----:B------:R-:W-:-:S05]  /*33a0*/  UMOV UR4, 0x10 ;  /* 0x0000001000047882 */ /* 0x000fca0000000000 */
[----:B------:R-:W-:Y:S04]  /*33b0*/  DEPBAR.LE SB1, 0x36 ;  /* 0x00009d800000791a */ /* 0x000fe80000000000 */
[----:B------:R-:W1:Y:S02]  /*33c0*/  UTCATOMSWS.FIND_AND_SET.ALIGN UP0, UR4, UR4 ;  /* 0x00000004000475e3 */ /* 0x000e640008000800 */
[----:B-1----:R-:W-:Y:S01]  /*33d0*/  MOV R4, UR4 ;  /* 0x0000000400047c02 */ /* 0x002fe20008000f00 */
[----:B------:R-:W-:Y:S05]  /*33e0*/  BRA.U !UP0, `(.L_x_64) ;  /* 0xfffffffd08e87547 */ /* 0x000fea000b83ffff */
.L_x_63:
[-C--:B------:R-:W-:Y:S02]  /*33f0*/  SHF.L.U32 R3, R3, R4.reuse, RZ ;  /* 0x0000000403037219 */ /* 0x080fe400000006ff */
[----:B------:R-:W-:Y:S01]  /*3400*/  SHF.L.U32 R0, R0, R4, RZ ;  /* 0x0000000400007219 */ /* 0x000fe200000006ff */
[----:B------:R-:W-:Y:S02]  /*3410*/  IMAD.SHL.U32 R4, R4, 0x20, RZ ;  /* 0x0000002004047824 */ /* 0x000fe400078e00ff */
[----:B------:R1:W-:Y:S04]  /*3420*/  ATOMS.OR RZ, [UR5+0x14], R3 ;  /* 0x00001403ffff798c */ /* 0x0003e8000b000005 */
[----:B------:R1:W-:Y:S04]  /*3430*/  ATOMS.OR RZ, [UR5+0x18], R0 ;  /* 0x00001800ffff798c */ /* 0x0003e8000b000005 */
[----:B------:R1:W-:Y:S01]  /*3440*/  STS [UR6+0x180], R4 ;  /* 0x00018004ff007988 */ /* 0x0003e20008000806 */
[----:B------:R-:W-:Y:S05]  /*3450*/  BRA `(.L_x_62) ;  /* 0x0000000000107947 */ /* 0x000fea0003800000 */
.L_x_61:
[----:B------:R-:W-:Y:S02]  /*3460*/  MOV R0, 0xffffffff ;  /* 0xffffffff00007802 */ /* 0x000fe40000000f00 */
[----:B------:R-:W-:-:S03]  /*3470*/  MOV R4, 0x34a0 ;  /* 0x000034a000047802 */ /* 0x000fc60000000f00 */
[----:B------:R1:W-:Y:S04]  /*3480*/  STS [UR6+0x180], R0 ;  /* 0x00018000ff007988 */ /* 0x0003e80008000806 */
[----:B-1---5:R-:W-:Y:S05]  /*3490*/  CALL.REL.NOINC `($__internal_1_$__cuda_sm10x_tcgen05_guardrail_trap_phase_invalid_during_alloc) ;  /* 0x0000005c001c7944 */ /* 0x022fea0003c00000 */
.L_x_62:
[----:B------:R-:W-:Y:S05]  /*34a0*/  WARPSYNC.ALL ;  /* 0x0000000000007948 */ /* 0x000fea0003800000 */
[----:B------:R-:W2:Y:S01]  /*34b0*/  S2UR UR4, SR_CgaCtaId ;  /* 0x00000000000479c3 */ /* 0x000ea20000008800 */
[----:B------:R-:W-:Y:S01]  /*34c0*/  UMOV UR26, 0x400 ;  /* 0x00000400001a7882 */ /* 0x000fe20000000000 */
[----:B------:R-:W-:-:S06]  /*34d0*/  NOP ;  /* 0x0000000000007918 */ /* 0x000fcc0000000000 */
[----:B------:R-:W-:Y:S06]  /*34e0*/  BAR.ARV 0x6, 0xa0 ;  /* 0x0182800000007b1d */ /* 0x000fec0000002000 */
[----:B------:R-:W3:Y:S01]  /*34f0*/  LDCU UR5, c[0x0][0x38c] ;  /* 0x00007180ff0577ac */ /* 0x000ee20008000800 */
[----:B------:R-:W-:Y:S01]  /*3500*/  LOP3.LUT R2, R2, 0xffff, RZ, 0xc0, !PT ;  /* 0x0000ffff02027812 */ /* 0x000fe200078ec0ff */
[----:B------:R-:W-:Y:S01]  /*3510*/  IMAD.MOV.U32 R11, RZ, RZ, 0x1 ;  /* 0x00000001ff0b7424 */ /* 0x000fe200078e00ff */
[----:B------:R-:W-:Y:S01]  /*3520*/  CS2R R8, SRZ ;  /* 0x0000000000087805 */ /* 0x000fe2000001ff00 */
[----:B------:R-:W4:Y:S01]  /*3530*/  LDCU UR7, c[0x0][0x38c] ;  /* 0x00007180ff0777ac */ /* 0x000f220008000800 */
[----:B------:R-:W-:Y:S01]  /*3540*/  R2UR UR27, R2 ;  /* 0x00000000021b72ca */ /* 0x000fe200000e0000 */
[----:B------:R-:W-:Y:S01]  /*3550*/  IMAD.MOV.U32 R10, RZ, RZ, RZ ;  /* 0x000000ffff0a7224 */ /* 0x000fe200078e00ff */
[----:B------:R-:W-:Y:S01]  /*3560*/  UMOV UR31, URZ ;  /* 0x000000ff001f7c82 */ /* 0x000fe20008000000 */
[----:B------:R-:W-:Y:S01]  /*3570*/  UMOV UR22, URZ ;  /* 0x000000ff00167c82 */ /* 0x000fe20008000000 */
[----:B--2---:R-:W-:Y:S01]  /*3580*/  ULEA UR26, UR4, UR26, 0x18 ;  /* 0x0000001a041a7291 */ /* 0x004fe2000f8ec0ff */
[----:B------:R-:W-:Y:S01]  /*3590*/  UMOV UR38, 0x0 ;  /* 0x0000000000267882 */ /* 0x000fe20000000000 */
[----:B------:R-:W-:-:S02]  /*35a0*/  UMOV UR39, 0x8100910 ;  /* 0x0810091000277882 */ /* 0x000fc40000000000 */
[----:B------:R-:W-:Y:S02]  /*35b0*/  UIADD3 UR4, UPT, UPT, UR26, 0x8400, URZ ;  /* 0x000084001a047890 */ /* 0x000fe4000fffe0ff */
[----:B------:R-:W-:Y:S02]  /*35c0*/  UIADD3 UR6, UPT, UPT, UR26, 0x28400, URZ ;  /* 0x000284001a067890 */ /* 0x000fe4000fffe0ff */
[----:B---3--:R-:W-:Y:S01]  /*35d0*/  UIADD3 UR5, UPT, UPT, UR5, 0x1f, URZ ;  /* 0x0000001f05057890 */ /* 0x008fe2000fffe0ff */
[----:B-1----:R-:W1:Y:S01]  /*35e0*/  LDS R0, [UR26+0x180] ;  /* 0x0001801aff007984 */ /* 0x002e620008000800 */
[----:B------:R-:W-:Y:S01]  /*35f0*/  UMOV UR36, 0x0 ;  /* 0x0000000000247882 */ /* 0x000fe20000000000 */
[----:B------:R-:W-:Y:S01]  /*3600*/  UMOV UR37, 0x8100910 ;  /* 0x0810091000257882 */ /* 0x000fe20000000000 */
[----:B------:R-:W-:Y:S02]  /*3610*/  USHF.R.S32.HI UR40, URZ, 0x1f, UR5 ;  /* 0x0000001fff287899 */ /* 0x000fe40008011405 */
[----:B----4-:R-:W-:-:S02]  /*3620*/  UISETP.GE.AND UP4, UPT, UR7, 0x1, UPT ;  /* 0x000000010700788c */ /* 0x010fc4000bf86270 */
[----:B------:R-:W-:Y:S02]  /*3630*/  ULEA.HI UR40, UR40, UR5, URZ, 0x5 ;  /* 0x0000000528287291 */ /* 0x000fe4000f8f28ff */
[----:B------:R-:W-:Y:S02]  /*3640*/  USHF.R.U32.HI UR5, URZ, 0x4, UR4 ;  /* 0x00000004ff057899 */ /* 0x000fe40008011604 */
[----:B------:R-:W-:Y:S02]  /*3650*/  USHF.R.S32.HI UR40, URZ, 0x5, UR40 ;  /* 0x00000005ff287899 */ /* 0x000fe40008011428 */
[----:B------:R-:W-:Y:S02]  /*3660*/  USHF.R.U32.HI UR4, URZ, 0x4, UR6 ;  /* 0x00000004ff047899 */ /* 0x000fe40008011606 */
[----:B------:R-:W-:Y:S02]  /*3670*/  UISETP.LT.AND UP0, UPT, UR40, 0x1, UPT ;  /* 0x000000012800788c */ /* 0x000fe4000bf01270 */
[----:B------:R-:W-:-:S02]  /*3680*/  ULOP3.LUT UR5, UR5, 0x3fff, URZ, 0xc0, !UPT ;  /* 0x00003fff05057892 */ /* 0x000fc4000f8ec0ff */
[----:B------:R-:W-:Y:S02]  /*3690*/  ULOP3.LUT UR4, UR4, 0x3fff, URZ, 0xc0, !UPT ;  /* 0x00003fff04047892 */ /* 0x000fe4000f8ec0ff */
[----:B------:R-:W-:Y:S02]  /*36a0*/  USEL UR41, UR40, 0x1, !UP0 ;  /* 0x0000000128297887 */ /* 0x000fe4000c000000 */
[----:B------:R-:W-:Y:S02]  /*36b0*/  ULOP3.LUT UR28, UR5, 0x10000, URZ, 0xfc, !UPT ;  /* 0x00010000051c7892 */ /* 0x000fe4000f8efcff */
[----:B------:R-:W-:Y:S02]  /*36c0*/  ULOP3.LUT UR29, UR4, 0x10000, URZ, 0xfc, !UPT ;  /* 0x00010000041d7892 */ /* 0x000fe4000f8efcff */
[----:B------:R-:W-:Y:S01]  /*36d0*/  UIADD3 UR41, UPT, UPT, -UR41, URZ, URZ ;  /* 0x000000ff29297290 */ /* 0x000fe2000fffe1ff */
[----:B------:R-:W-:Y:S01]  /*36e0*/  UMOV UR34, 0x0 ;  /* 0x0000000000227882 */ /* 0x000fe20000000000 */
[----:B------:R-:W-:Y:S01]  /*36f0*/  UMOV UR35, 0x8100910 ;  /* 0x0810091000237882 */ /* 0x000fe20000000000 */
[----:B------:R-:W-:Y:S01]  /*3700*/  UMOV UR32, 0x0 ;  /* 0x0000000000207882 */ /* 0x000fe20000000000 */
[----:B------:R-:W-:Y:S01]  /*3710*/  UMOV UR33, 0x8100910 ;  /* 0x0810091000217882 */ /* 0x000fe20000000000 */
[----:B-1----:R-:W-:-:S15]  /*3720*/  R2UR UR42, R0 ;  /* 0x00000000002a72ca */ /* 0x002fde00000e0000 */
.L_x_71:
[----:B------:R-:W-:Y:S02]  /*3730*/  LEA R0, R10, UR26, 0x3 ;  /* 0x0000001a0a007c11 */ /* 0x000fe4000f8e18ff */
[----:B------:R-:W-:Y:S02]  /*3740*/  SHF.L.U32 R2, R9, 0x1f, RZ ;  /* 0x0000001f09027819 */ /* 0x000fe400000006ff */
[----:B------:R-:W-:Y:S01]  /*3750*/  PLOP3.LUT P0, PT, PT, PT, UP4, 0x80, 0x8 ;  /* 0x000000000008781c */ /* 0x000fe20003f0f048 */
[----:B------:R-:W-:Y:S01]  /*3760*/  VIADD R3, R0, 0xe0 ;  /* 0x000000e000037836 */ /* 0x000fe20000000000 */
[----:B-1----:R-:W1:Y:S02]  /*3770*/  SYNCS.PHASECHK.TRANS64.TRYWAIT P1, [R0+URZ+0xd0], R2 ;  /* 0x0000d002000075a7 */ /* 0x002e6400080211ff */
[----:B-1-3--:R-:W-:Y:S09]  /*3780*/  @!P1 BRA `(.L_x_65) ;  /* 0x0000005000609947 */ /* 0x00aff20003800000 */
.L_x_166:
[----:B------:R-:W-:Y:S01]  /*3790*/  LEA R4, R10, UR26, 0x4 ;  /* 0x0000001a0a047c11 */ /* 0x000fe2000f8e20ff */
[----:B------:R-:W-:Y:S01]  /*37a0*/  @UP4 ULEA UR4, UR22, UR26, 0x3 ;  /* 0x0000001a16044291 */ /* 0x000fe2000f8e18ff */
[----:B------:R-:W-:Y:S01]  /*37b0*/  PLOP3.LUT P2, PT, PT, PT, PT, 0x80, 0x8 ;  /* 0x000000000008781c */ /* 0x000fe20003f4f070 */
[----:B------:R-:W-:Y:S01]  /*37c0*/  ULEA UR30, UR31, UR26, 0x3 ;  /* 0x0000001a1f1e7291 */ /* 0x000fe2000f8e18ff */
[----:B------:R-:W-:Y:S01]  /*37d0*/  PRMT R3, RZ, 0x654, R3 ;  /* 0x00000654ff037816 */ /* 0x000fe20000000003 */
[----:B------:R-:W-:Y:S01]  /*37e0*/  ULEA UR11, UR31, UR42, 0x6 ;  /* 0x0000002a1f0b7291 */ /* 0x000fe2000f8e30ff */
[----:B------:R-:W2:Y:S01]  /*37f0*/  LDS.128 R4, [R4+0x160] ;  /* 0x0001600004047984 */ /* 0x000ea20000000c00 */
[----:B-1----:R-:W-:Y:S02]  /*3800*/  @P0 SHF.L.U32 R2, R8, 0x1f, RZ ;  /* 0x0000001f08020819 */ /* 0x002fe400000006ff */
[----:B------:R-:W-:Y:S01]  /*3810*/  SHF.L.U32 R0, R11, 0x1f, RZ ;  /* 0x0000001f0b007819 */ /* 0x000fe200000006ff */
[----:B------:R-:W-:Y:S01]  /*3820*/  @!PT LDS RZ, [RZ] ;  /* 0x00000000fffff984 */ /* 0x000fe20000000800 */
[----:B------:R-:W-:Y:S01]  /*3830*/  @!PT LDS RZ, [RZ] ;  /* 0x00000000fffff984 */ /* 0x000fe20000000800 */
[----:B------:R-:W-:Y:S01]  /*3840*/  @!PT LDS RZ, [RZ] ;  /* 0x00000000fffff984 */ /* 0x000fe20000000800 */
[----:B------:R-:W-:Y:S01]  /*3850*/  @!PT LDS RZ, [RZ] ;  /* 0x00000000fffff984 */ /* 0x000fe20000000800 */
[----:B------:R1:W-:Y:S06]  /*3860*/  MEMBAR.ALL.CTA ;  /* 0x0000000000007992 */ /* 0x0003ec0000008000 */
[----:B-1----:R-:W1:Y:S02]  /*3870*/  FENCE.VIEW.ASYNC.S ;  /* 0x00000000000073c6 */ /* 0x002e640000000000 */
[----:B-1----:R1:W-:Y:S01]  /*3880*/  SYNCS.ARRIVE.TRANS64.RED.A1T0 RZ, [R3+URZ], RZ ;  /* 0x000000ff03ff79a7 */ /* 0x0023e200081004ff */
[----:B------:R1:W3:Y:S01]  /*3890*/  @P0 SYNCS.PHASECHK.TRANS64.TRYWAIT P2, [UR4], R2 ;  /* 0x00000002ff0005a7 */ /* 0x0002e20008041104 */
[----:B--2---:R-:W-:Y:S01]  /*38a0*/  LOP3.LUT P1, RZ, R6, 0x1, RZ, 0xc0, !PT ;  /* 0x0000000106ff7812 */ /* 0x004fe2000782c0ff */
[----:B------:R-:W2:Y:S02]  /*38b0*/  SYNCS.PHASECHK.TRANS64.TRYWAIT P0, [UR30+0x110], R0 ;  /* 0x00011000ff0075a7 */ /* 0x000ea4000800111e */
[----:B-123--:R-:W-:Y:S10]  /*38c0*/  @!P0 BRA `(.L_x_66) ;  /* 0x0000005000248947 */ /* 0x00eff40003800000 */
.L_x_168:
[----:B------:R-:W-:Y:S01]  /*38d0*/  IADD3 R10, PT, PT, R10, 0x1, RZ ;  /* 0x000000010a0a7810 */ /* 0x000fe20007ffe0ff */
[----:B------:R-:W-:Y:S06]  /*38e0*/  BRA.U !UP4, `(.L_x_67) ;  /* 0x000000010cc07547 */ /* 0x000fec000b800000 */
[----:B------:R-:W-:Y:S01]  /*38f0*/  UPLOP3.LUT UP2, UPT, UPT, UPT, UPT, 0x40, 0x4 ;  /* 0x000000000004789c */ /* 0x000fe20003f4e870 */
[----:B------:R-:W-:Y:S01]  /*3900*/  UMOV UR24, UR41 ;  /* 0x0000002900187c82 */ /* 0x000fe20008000000 */
[----:B------:R-:W-:Y:S01]  /*3910*/  UMOV UR23, UR40 ;  /* 0x0000002800177c82 */ /* 0x000fe20008000000 */
[----:B------:R-:W-:-:S08]  /*3920*/  UMOV UR10, UR22 ;  /* 0x00000016000a7c82 */ /* 0x000fd00008000000 */
.L_x_70:
[----:B------:R-:W-:Y:S02]  /*3930*/  UIADD3 UR24, UPT, UPT, UR24, 0x1, URZ ;  /* 0x0000000118187890 */ /* 0x000fe4000fffe0ff */
[----:B--2---:R-:W-:Y:S02]  /*3940*/  ULEA UR5, UR10, UR26, 0x3 ;  /* 0x0000001a0a057291 */ /* 0x004fe4000f8e18ff */
[----:B------:R-:W-:Y:S01]  /*3950*/  UISETP.NE.AND UP3, UPT, UR24, URZ, UPT ;  /* 0x000000ff1800728c */ /* 0x000fe2000bf65270 */
[----:B---3--:R-:W-:Y:S10]  /*3960*/  @P2 BRA `(.L_x_68) ;  /* 0x00000000000c2947 */ /* 0x008ff40003800000 */
[----:B-1----:R-:W-:Y:S04]  /*3970*/  SHF.L.U32 R2, R8, 0x1f, RZ ;  /* 0x0000001f08027819 */ /* 0x002fe800000006ff */
[----:B------:R-:W1:Y:S02]  /*3980*/  SYNCS.PHASECHK.TRANS64.TRYWAIT P0, [UR5], R2 ;  /* 0x00000002ff0075a7 */ /* 0x000e640008001105 */
[----:B-1----:R-:W-:Y:S05]  /*3990*/  @!P0 BRA `(.L_x_69) ;  /* 0x0000005000088947 */ /* 0x002fea0003800000 */
.L_x_68:
[----:B------:R-:W-:Y:S01]  /*39a0*/  UISETP.NE.AND UP0, UPT, UR23, 0x1, UPT ;  /* 0x000000011700788c */ /* 0x000fe2000bf05270 */
[----:B------:R-:W-:Y:S01]  /*39b0*/  PLOP3.LUT P2, PT, PT, PT, PT, 0x80, 0x8 ;  /* 0x000000000008781c */ /* 0x000fe20003f4f070 */
[----:B------:R-:W-:Y:S02]  /*39c0*/  UIADD3 UR4, UPT, UPT, UR10, 0x1, URZ ;  /* 0x000000010a047890 */ /* 0x000fe4000fffe0ff */
[----:B------:R-:W-:Y:S02]  /*39d0*/  UIADD3 UR25, UPT, UPT, UR5, 0x40, URZ ;  /* 0x0000004005197890 */ /* 0x000fe4000fffe0ff */
[----:B------:R-:W-:Y:S01]  /*39e0*/  UISETP.NE.AND UP1, UPT, UR4, 0x8, UPT ;  /* 0x000000080400788c */ /* 0x000fe2000bf25270 */
[----:B------:R-:W-:Y:S01]  /*39f0*/  PLOP3.LUT P0, PT, PT, PT, UP0, 0x80, 0x8 ;  /* 0x000000000008781c */ /* 0x000fe20003f0f008 */
[----:B------:R-:W-:Y:S02]  /*3a00*/  UIADD3 UR23, UPT, UPT, UR23, -0x1, URZ ;  /* 0xffffffff17177890 */ /* 0x000fe4000fffe0ff */
[----:B------:R-:W-:Y:S02]  /*3a10*/  USEL UR6, URZ, 0x1, UP1 ;  /* 0x00000001ff067887 */ /* 0x000fe40008800000 */
[----:B------:R-:W-:Y:S01]  /*3a20*/  USEL UR22, UR4, URZ, UP1 ;  /* 0x000000ff04167287 */ /* 0x000fe20008800000 */
[----:B------:R-:W-:Y:S01]  /*3a30*/  UMOV UR7, 0x40004040 ;  /* 0x4000404000077882 */ /* 0x000fe20000000000 */
[----:B------:R-:W-:Y:S02]  /*3a40*/  UMOV UR5, 0x40004040 ;  /* 0x4000404000057882 */ /* 0x000fe40000000000 */
[----:B------:R-:W-:Y:S01]  /*3a50*/  @UP0 ULEA UR4, UR22, UR26, 0x3 ;  /* 0x0000001a16040291 */ /* 0x000fe2000f8e18ff */
[----:B------:R-:W-:Y:S01]  /*3a60*/  LOP3.LUT R8, R8, UR6, RZ, 0x3c, !PT ;  /* 0x0000000608087c12 */ /* 0x000fe2000f8e3cff */
[----:B------:R-:W-:Y:S01]  /*3a70*/  ULEA UR6, UR10, UR29, 0x9 ;  /* 0x0000001d0a067291 */ /* 0x000fe2000f8e48ff */
[----:B------:R-:W-:Y:S02]  /*3a80*/  UMOV UR21, 0x40004040 ;  /* 0x4000404000157882 */ /* 0x000fe40000000000 */
[----:B-1----:R-:W-:Y:S01]  /*3a90*/  @P0 SHF.L.U32 R0, R8, 0x1f, RZ ;  /* 0x0000001f08000819 */ /* 0x002fe200000006ff */
[----:B------:R-:W-:Y:S02]  /*3aa0*/  UIADD3 UR20, UPT, UPT, UR6, 0x2, URZ ;  /* 0x0000000206147890 */ /* 0x000fe4000fffe0ff */
[----:B------:R-:W-:Y:S01]  /*3ab0*/  UIADD3 UR16, UPT, UPT, UR6, 0x4, URZ ;  /* 0x0000000406107890 */ /* 0x000fe2000fffe0ff */
[----:B------:R2:W3:Y:S01]  /*3ac0*/  @P0 SYNCS.PHASECHK.TRANS64.TRYWAIT P2, [UR4], R0 ;  /* 0x00000000ff0005a7 */ /* 0x0004e20008041104 */
[----:B------:R-:W-:Y:S02]  /*3ad0*/  ULEA UR4, UR10, UR28, 0xa ;  /* 0x0000001c0a047291 */ /* 0x000fe4000f8e50ff */
[----:B------:R-:W-:Y:S02]  /*3ae0*/  UIADD3 UR12, UPT, UPT, UR6, 0x6, URZ ;  /* 0x00000006060c7890 */ /* 0x000fe4000fffe0ff */
[----:B------:R-:W-:Y:S02]  /*3af0*/  UIADD3 UR18, UPT, UPT, UR4, 0x2, URZ ;  /* 0x0000000204127890 */ /* 0x000fe4000fffe0ff */
[----:B------:R-:W-:Y:S02]  /*3b00*/  UIADD3 UR14, UPT, UPT, UR4, 0x4, URZ ;  /* 0x00000004040e7890 */ /* 0x000fe4000fffe0ff */
[----:B------:R-:W-:Y:S01]  /*3b10*/  UIADD3 UR8, UPT, UPT, UR4, 0x6, URZ ;  /* 0x0000000604087890 */ /* 0x000fe2000fffe0ff */
[----:B------:R2:W-:Y:S01]  /*3b20*/  UTCHMMA gdesc[UR4], gdesc[UR6], tmem[UR11], tmem[UR38], idesc[UR39], UP2 ;  /* 0x00ff2606040075ea */ /* 0x0005e2000900000b */
[----:B------:R-:W-:Y:S01]  /*3b30*/  UPLOP3.LUT UP2, UPT, UPT, UPT, UPT, 0x80, 0x8 ;  /* 0x000000000008789c */ /* 0x000fe20003f4f070 */
[----:B------:R-:W-:Y:S01]  /*3b40*/  UMOV UR19, 0x40004040 ;  /* 0x4000404000137882 */ /* 0x000fe20000000000 */
[----:B------:R-:W-:Y:S01]  /*3b50*/  UMOV UR17, 0x40004040 ;  /* 0x4000404000117882 */ /* 0x000fe20000000000 */
[----:B------:R2:W-:Y:S01]  /*3b60*/  UTCHMMA gdesc[UR18], gdesc[UR20], tmem[UR11], tmem[UR36], idesc[UR37], UPT ;  /* 0x00ff2414120075ea */ /* 0x0005e2000b80000b */
[----:B------:R-:W-:Y:S01]  /*3b70*/  UMOV UR15, 0x40004040 ;  /* 0x40004040000f7882 */ /* 0x000fe20000000000 */
[----:B------:R-:W-:Y:S01]  /*3b80*/  UMOV UR13, 0x40004040 ;  /* 0x40004040000d7882 */ /* 0x000fe20000000000 */
[----:B------:R-:W-:Y:S01]  /*3b90*/  UMOV UR9, 0x40004040 ;  /* 0x4000404000097882 */ /* 0x000fe20000000000 */
[----:B------:R2:W-:Y:S01]  /*3ba0*/  UTCHMMA gdesc[UR14], gdesc[UR16], tmem[UR11], tmem[UR34], idesc[UR35], UPT ;  /* 0x00ff22100e0075ea */ /* 0x0005e2000b80000b */
[----:B------:R2:W-:Y:S01]  /*3bb0*/  UTCHMMA gdesc[UR8], gdesc[UR12], tmem[UR11], tmem[UR32], idesc[UR33], UPT ;  /* 0x00ff200c080075ea */ /* 0x0005e2000b80000b */
[----:B------:R2:W-:Y:S01]  /*3bc0*/  UTCBAR.MULTICAST [UR25], URZ, UR27 ;  /* 0x000000ff190073e9 */ /* 0x0005e2000800081b */
[----:B------:R-:W-:Y:S01]  /*3bd0*/  UMOV UR10, UR22 ;  /* 0x00000016000a7c82 */ /* 0x000fe20008000000 */
[----:B------:R-:W-:Y:S05]  /*3be0*/  BRA.U UP3, `(.L_x_70) ;  /* 0xfffffffd03507547 */ /* 0x000fea000b83ffff */
.L_x_67:
[----:B--2---:R-:W-:Y:S01]  /*3bf0*/  UIADD3 UR4, UPT, UPT, UR31, 0x1, URZ ;  /* 0x000000011f047890 */ /* 0x004fe2000fffe0ff */
[C---:B------:R-:W-:Y:S01]  /*3c00*/  ISETP.NE.AND P0, PT, R10.reuse, 0x2, PT ;  /* 0x000000020a00780c */ /* 0x040fe20003f05270 */
[----:B------:R-:W-:Y:S02]  /*3c10*/  UIADD3 UR5, UPT, UPT, UR30, 0xf0, URZ ;  /* 0x000000f01e057890 */ /* 0x000fe4000fffe0ff */
[----:B------:R-:W-:Y:S01]  /*3c20*/  UISETP.NE.AND UP0, UPT, UR4, 0x4, UPT ;  /* 0x000000040400788c */ /* 0x000fe2000bf05270 */
[----:B-1----:R-:W-:Y:S02]  /*3c30*/  SEL R0, RZ, 0x1, P0 ;  /* 0x00000001ff007807 */ /* 0x002fe40000000000 */
[----:B------:R-:W-:Y:S01]  /*3c40*/  SEL R10, R10, RZ, P0 ;  /* 0x000000ff0a0a7207 */ /* 0x000fe20000000000 */
[----:B------:R-:W-:Y:S01]  /*3c50*/  USEL UR6, URZ, 0x1, UP0 ;  /* 0x00000001ff067887 */ /* 0x000fe20008000000 */
[----:B------:R-:W-:Y:S01]  /*3c60*/  LOP3.LUT R9, R9, R0, RZ, 0x3c, !PT ;  /* 0x0000000009097212 */ /* 0x000fe200078e3cff */
[----:B------:R-:W-:Y:S01]  /*3c70*/  USEL UR31, UR4, URZ, UP0 ;  /* 0x000000ff041f7287 */ /* 0x000fe20008000000 */
[----:B------:R1:W-:Y:S03]  /*3c80*/  UTCBAR [UR5], URZ ;  /* 0x000000ff050073e9 */ /* 0x0003e600080000ff */
[----:B------:R-:W-:Y:S01]  /*3c90*/  LOP3.LUT R11, R11, UR6, RZ, 0x3c, !PT ;  /* 0x000000060b0b7c12 */ /* 0x000fe2000f8e3cff */
[----:B------:R-:W-:Y:S07]  /*3ca0*/  @P1 BRA `(.L_x_71) ;  /* 0xfffffff800a01947 */ /* 0x000fee000383ffff */
[----:B------:R-:W2:Y:S01]  /*3cb0*/  S2UR UR8, SR_CgaCtaId ;  /* 0x00000000000879c3 */ /* 0x000ea20000008800 */
[----:B------:R-:W-:Y:S01]  /*3cc0*/  ELECT P0, URZ, PT ;  /* 0x0000000000ff782f */ /* 0x000fe20003800000 */
[----:B------:R-:W-:Y:S01]  /*3cd0*/  IMAD.MOV.U32 R0, RZ, RZ, 0x1 ;  /* 0x00000001ff007424 */ /* 0x000fe200078e00ff */
[----:B------:R-:W-:Y:S01]  /*3ce0*/  UIADD3 UR26, UPT, UPT, UR26, 0x110, URZ ;  /* 0x000001101a1a7890 */ /* 0x000fe2000fffe0ff */
[----:B------:R-:W-:Y:S01]  /*3cf0*/  SHF.L.U32 R2, R11, 0x1f, RZ ;  /* 0x0000001f0b027819 */ /* 0x000fe200000006ff */
[----:B------:R-:W-:-:S03]  /*3d00*/  UMOV UR4, 0x40 ;  /* 0x0000004000047882 */ /* 0x000fc60000000000 */
[----:B------:R-:W-:Y:S01]  /*3d10*/  UVIRTCOUNT.DEALLOC.SMPOOL 0x80 ;  /* 0x000000800000784c */ /* 0x000fe20000000000 */
[----:B--2---:R-:W-:Y:S02]  /*3d20*/  ULEA UR8, UR8, UR4, 0x18 ;  /* 0x0000000408087291 */ /* 0x004fe4000f8ec0ff */
[----:B------:R-:W-:-:S07]  /*3d30*/  ULEA UR4, UR31, UR26, 0x3 ;  /* 0x0000001a1f047291 */ /* 0x000fce000f8e18ff */
[----:B------:R2:W-:Y:S02]  /*3d40*/  @P0 STS.U8 [UR8+0x1c], R0 ;  /* 0x00001c00ff000988 */ /* 0x0005e40008000008 */
[----:B------:R-:W4:Y:S02]  /*3d50*/  SYNCS.PHASECHK.TRANS64.TRYWAIT P0, [UR4], R2 ;  /* 0x00000002ff0075a7 */ /* 0x000f240008001104 */
[----:B--2-4-:R-:W-:Y:S05]  /*3d60*/  @!P0 BRA `(.L_x_72) ;  /* 0x0000004c002c8947 */ /* 0x014fea0003800000 */
.L_x_171:
[----:B------:R-:W-:-:S04]  /*3d70*/  UIADD3 UR4, UPT, UPT, UR31, 0x1, URZ ;  /* 0x000000011f047890 */ /* 0x000fc8000fffe0ff */
[----:B------:R-:W-:-:S04]  /*3d80*/  UISETP.NE.AND UP0, UPT, UR4, 0x4, UPT ;  /* 0x000000040400788c */ /* 0x000fc8000bf05270 */
[----:B------:R-:W-:Y:S02]  /*3d90*/  USEL UR6, URZ, 0x1, UP0 ;  /* 0x00000001ff067887 */ /* 0x000fe40008000000 */
[----:B------:R-:W-:-:S04]  /*3da0*/  USEL UR4, UR4, URZ, UP0 ;  /* 0x000000ff04047287 */ /* 0x000fc80008000000 */
[----:B-1----:R-:W-:Y:S01]  /*3db0*/  ULEA UR5, UR4, UR26, 0x3 ;  /* 0x0000001a04057291 */ /* 0x002fe2000f8e18ff */
[----:B--2---:R-:W-:-:S04]  /*3dc0*/  LOP3.LUT R2, R11, UR6, RZ, 0x3c, !PT ;  /* 0x000000060b027c12 */ /* 0x004fc8000f8e3cff */
[----:B------:R-:W-:-:S04]  /*3dd0*/  SHF.L.U32 R3, R2, 0x1f, RZ ;  /* 0x0000001f02037819 */ /* 0x000fc800000006ff */
[----:B------:R-:W1:Y:S02]  /*3de0*/  SYNCS.PHASECHK.TRANS64.TRYWAIT P0, [UR5], R3 ;  /* 0x00000003ff0075a7 */ /* 0x000e640008001105 */
[----:B-1----:R-:W-:Y:S05]  /*3df0*/  @!P0 BRA `(.L_x_73) ;  /* 0x0000004c00208947 */ /* 0x002fea0003800000 */
.L_x_173:
        /* <DEDUP_REMOVED lines=9> */
.L_x_175:
[----:B------:R-:W-:-:S04]  /*3e90*/  UIADD3 UR4, UPT, UPT, UR4, 0x1, URZ ;  /* 0x0000000104047890 */ /* 0x000fc8000fffe0ff */
[----:B------:R-:W-:-:S04]  /*3ea0*/  UISETP.NE.AND UP0, UPT, UR4, 0x4, UPT ;  /* 0x000000040400788c */ /* 0x000fc8000bf05270 */
[----:B------:R-:W-:Y:S02]  /*3eb0*/  USEL UR5, URZ, 0x1, UP0 ;  /* 0x00000001ff057887 */ /* 0x000fe40008000000 */
[----:B------:R-:W-:-:S04]  /*3ec0*/  USEL UR4, UR4, URZ, UP0 ;  /* 0x000000ff04047287 */ /* 0x000fc80008000000 */
[----:B------:R-:W-:Y:S01]  /*3ed0*/  ULEA UR4, UR4, UR26, 0x3 ;  /* 0x0000001a04047291 */ /* 0x000fe2000f8e18ff */
[----:B------:R-:W-:-:S04]  /*3ee0*/  LOP3.LUT R2, R2, UR5, RZ, 0x3c, !PT ;  /* 0x0000000502027c12 */ /* 0x000fc8000f8e3cff */
[----:B------:R-:W-:-:S04]  /*3ef0*/  SHF.L.U32 R2, R2, 0x1f, RZ ;  /* 0x0000001f02027819 */ /* 0x000fc800000006ff */
[----:B------:R-:W2:Y:S02]  /*3f00*/  SYNCS.PHASECHK.TRANS64.TRYWAIT P0, [UR4], R2 ;  /* 0x00000002ff0075a7 */ /* 0x000ea40008001104 */
[----:B--2---:R-:W-:Y:S05]  /*3f10*/  @!P0 BRA `(.L_x_75) ;  /* 0x0000004c00088947 */ /* 0x004fea0003800000 */
.L_x_177:
[----:B------:R-:W-:Y:S01]  /*3f20*/  NOP ;  /* 0x0000000000007918 */ /* 0x000fe20000000000 */
[----:B-1----:R-:W1:Y:S01]  /*3f30*/  LDS R0, [UR8+0x14] ;  /* 0x00001408ff007984 */ /* 0x002e620008000800 */
[----:B------:R-:W-:Y:S01]  /*3f40*/  ULOP3.LUT UR4, UR42, 0xffff, URZ, 0xc0, !UPT ;  /* 0x0000ffff2a047892 */ /* 0x000fe2000f8ec0ff */
[----:B------:R-:W-:Y:S01]  /*3f50*/  UMOV UR5, 0xffff ;  /* 0x0000ffff00057882 */ /* 0x000fe20000000000 */
[----:B------:R-:W-:Y:S02]  /*3f60*/  UMOV UR6, 0x1 ;  /* 0x0000000100067882 */ /* 0x000fe40000000000 */
[----:B------:R-:W-:-:S04]  /*3f70*/  USHF.R.U32.HI UR4, URZ, 0x5, UR4 ;  /* 0x00000005ff047899 */ /* 0x000fc80008011604 */
[----:B------:R-:W-:Y:S02]  /*3f80*/  USHF.L.U32 UR5, UR5, UR4, URZ ;  /* 0x0000000405057299 */ /* 0x000fe400080006ff */
[----:B------:R-:W-:-:S04]  /*3f90*/  USHF.L.U32 UR4, UR6, UR4, URZ ;  /* 0x0000000406047299 */ /* 0x000fc800080006ff */
[----:B-1----:R-:W-:-:S04]  /*3fa0*/  LOP3.LUT R0, R0, UR5, RZ, 0xc0, !PT ;  /* 0x0000000500007c12 */ /* 0x002fc8000f8ec0ff */
[----:B------:R-:W-:-:S13]  /*3fb0*/  ISETP.NE.AND P0, PT, R0, UR5, PT ;  /* 0x0000000500007c0c */ /* 0x000fda000bf05270 */
[----:B------:R-:W-:Y:S05]  /*3fc0*/  @P0 BRA `(.L_x_76) ;  /* 0x0000000000580947 */ /* 0x000fea0003800000 */
[----:B------:R-:W1:Y:S02]  /*3fd0*/  LDS R0, [UR8+0x18] ;  /* 0x00001808ff007984 */ /* 0x000e640008000800 */
[----:B-1----:R-:W-:-:S04]  /*3fe0*/  LOP3.LUT R0, R0, UR4, RZ, 0xc0, !PT ;  /* 0x0000000400007c12 */ /* 0x002fc8000f8ec0ff */
[----:B------:R-:W-:-:S13]  /*3ff0*/  ISETP.NE.AND P0, PT, R0, UR4, PT ;  /* 0x0000000400007c0c */ /* 0x000fda000bf05270 */
[----:B------:R-:W-:Y:S05]  /*4000*/  @P0 BRA `(.L_x_77) ;  /* 0x00000000003c0947 */ /* 0x000fea0003800000 */
[----:B------:R-:W1:Y:S01]  /*4010*/  S2R R2, SR_LANEID ;  /* 0x0000000000027919 */ /* 0x000e620000000000 */
[----:B------:R-:W-:-:S06]  /*4020*/  ULOP3.LUT UR5, URZ, UR5, URZ, 0x33, !UPT ;  /* 0x00000005ff057292 */ /* 0x000fcc000f8e33ff */
[----:B------:R-:W-:-:S04]  /*4030*/  IMAD.U32 R0, RZ, RZ, UR5 ;  /* 0x00000005ff007e24 */ /* 0x000fc8000f8e00ff */
[----:B------:R2:W4:Y:S02]  /*4040*/  REDUX UR7, R0 ;  /* 0x00000000000773c4 */ /* 0x0005240000000000 */
[----:B------:R1:W-:Y:S01]  /*4050*/  UTCATOMSWS.AND URZ, UR5 ;  /* 0x0000000500ff79e3 */ /* 0x0003e20008000000 */
[----:B--2---:R-:W-:Y:S01]  /*4060*/  LOP3.LUT R0, RZ, UR4, RZ, 0x33, !PT ;  /* 0x00000004ff007c12 */ /* 0x004fe2000f8e33ff */
[----:B------:R-:W-:Y:S02]  /*4070*/  VOTEU.ANY UR4, UPT, PT ;  /* 0x0000000000047886 */ /* 0x000fe400038e0100 */
[----:B------:R-:W-:Y:S02]  /*4080*/  UFLO.U32 UR4, UR4 ;  /* 0x00000004000472bd */ /* 0x000fe400080e0000 */
[----:B------:R-:W2:Y:S04]  /*4090*/  REDUX UR6, R0 ;  /* 0x00000000000673c4 */ /* 0x000ea80000000000 */
[----:B-1----:R-:W-:-:S02]  /*40a0*/  ISETP.EQ.U32.AND P0, PT, R2, UR4, PT ;  /* 0x0000000402007c0c */ /* 0x002fc4000bf02070 */
[----:B----4-:R-:W-:-:S11]  /*40b0*/  MOV R2, UR7 ;  /* 0x0000000700027c02 */ /* 0x010fd60008000f00 */
[----:B------:R1:W-:Y:S01]  /*40c0*/  @P0 ATOMS.AND RZ, [UR8+0x14], R2 ;  /* 0x00001402ffff098c */ /* 0x0003e2000a800008 */
[----:B--2---:R-:W-:-:S05]  /*40d0*/  IMAD.U32 R0, RZ, RZ, UR6 ;  /* 0x00000006ff007e24 */ /* 0x004fca000f8e00ff */
[----:B------:R1:W-:Y:S01]  /*40e0*/  @P0 ATOMS.AND RZ, [UR8+0x18], R0 ;  /* 0x00001800ffff098c */ /* 0x0003e2000a800008 */
[----:B------:R-:W-:Y:S05]  /*40f0*/  BRA `(.L_x_78) ;  /* 0x0000000000147947 */ /* 0x000fea0003800000 */
.L_x_77:
[----:B------:R-:W-:Y:S02]  /*4100*/  MOV R2, 0x4120 ;  /* 0x0000412000027802 */ /* 0x000fe40000000f00 */
[----:B---3-5:R-:W-:Y:S05]  /*4110*/  CALL.REL.NOINC `($__internal_0_$__cuda_sm10x_tcgen05_guardrail_trap_col_being_dealloced_not_returned_by_alloc) ;  /* 0x0000004c00f07944 */ /* 0x028fea0003c00000 */
[----:B------:R-:W-:Y:S05]  /*4120*/  BRA `(.L_x_78) ;  /* 0x0000000000087947 */ /* 0x000fea0003800000 */
.L_x_76:
[----:B------:R-:W-:Y:S02]  /*4130*/  MOV R2, 0x4150 ;  /* 0x0000415000027802 */ /* 0x000fe40000000f00 */
[----:B---3-5:R-:W-:Y:S05]  /*4140*/  CALL.REL.NOINC `($__internal_2_$__cuda_sm10x_tcgen05_guardrail_trap_unallocated_columns_being_dealloced) ;  /* 0x0000004c00fc7944 */ /* 0x028fea0003c00000 */
.L_x_78:
[----:B------:R-:W-:Y:S01]  /*4150*/  NOP ;  /* 0x0000000000007918 */ /* 0x000fe20000000000 */
[----:B------:R-:W-:Y:S05]  /*4160*/  EXIT ;  /* 0x000000000000794d */ /* 0x000fea0003800000 */
.L_x_60:
[----:B------:R-:W-:-:S09]  /*4170*/  UISETP.NE.OR UP0, UPT, UR17, 0x3, !UP3 ;  /* 0x000000031100788c */ /* 0x000fd2000df05670 */
[----:B------:R-:W-:Y:S05]  /*4180*/  BRA.U UP0, `(.L_x_79) ;  /* 0x00000011005c7547 */ /* 0x000fea000b800000 */
[----:B------:R-:W1:Y:S01]  /*4190*/  S2UR UR10, SR_CgaCtaId ;  /* 0x00000000000a79c3 */ /* 0x000e620000008800 */
[----:B------:R-:W2:Y:S01]  /*41a0*/  LDCU UR31, c[0x0][0x370] ;  /* 0x00006e00ff1f77ac */ /* 0x000ea20008000800 */
[----:B------:R-:W-:Y:S02]  /*41b0*/  HFMA2 R13, -RZ, RZ, 0, 0 ;  /* 0x00000000ff0d7431 */ /* 0x000fe400000001ff */
[----:B------:R-:W-:Y:S01]  /*41c0*/  IMAD.MOV.U32 R15, RZ, RZ, 0x1 ;  /* 0x00000001ff0f7424 */ /* 0x000fe200078e00ff */
[----:B------:R-:W-:Y:S01]  /*41d0*/  MOV R7, 0x2000 ;  /* 0x0000200000077802 */ /* 0x000fe20000000f00 */
[----:B------:R-:W2:Y:S01]  /*41e0*/  LDCU.128 UR44, c[0x0][0xb10] ;  /* 0x00016200ff2c77ac */ /* 0x000ea20008000c00 */
[----:B------:R-:W-:Y:S01]  /*41f0*/  IMAD.MOV.U32 R14, RZ, RZ, RZ ;  /* 0x000000ffff0e7224 */ /* 0x000fe200078e00ff */
[----:B------:R-:W3:Y:S01]  /*4200*/  LDC.64 R16, c[0x0][0x348] ;  /* 0x0000d200ff107b82 */ /* 0x000ee20000000a00 */
[----:B------:R-:W4:Y:S01]  /*4210*/  LDCU UR30, c[0x0][0x374] ;  /* 0x00006e80ff1e77ac */ /* 0x000f220008000800 */
[----:B------:R-:W1:Y:S06]  /*4220*/  LDCU UR15, c[0x0][0xb0c] ;  /* 0x00016180ff0f77ac */ /* 0x000e6c0008000800 */
[----:B------:R-:W3:Y:S01]  /*4230*/  LDC.64 R2, c[0x0][0x888] ;  /* 0x00022200ff027b82 */ /* 0x000ee20000000a00 */
[----:B------:R-:W3:Y:S01]  /*4240*/  LDCU UR49, c[0x0][0xb20] ;  /* 0x00016400ff3177ac */ /* 0x000ee20008000800 */
[----:B------:R-:W3:Y:S06]  /*4250*/  LDCU UR4, c[0x0][0xb30] ;  /* 0x00016600ff0477ac */ /* 0x000eec0008000800 */
[----:B------:R-:W3:Y:S01]  /*4260*/  LDC.64 R4, c[0x0][0x890] ;  /* 0x00022400ff047b82 */ /* 0x000ee20000000a00 */
[----:B------:R-:W-:Y:S01]  /*4270*/  UMOV UR21, 0x400 ;  /* 0x0000040000157882 */ /* 0x000fe20000000000 */
[----:B--2---:R-:W-:-:S02]  /*4280*/  UIMAD.WIDE.U32 UR6, UR31, UR44, URZ ;  /* 0x0000002c1f0672a5 */ /* 0x004fc4000f8e00ff */
[----:B----4-:R-:W-:Y:S02]  /*4290*/  UIMAD.WIDE.U32 UR8, UR30, UR47, URZ ;  /* 0x0000002f1e0872a5 */ /* 0x010fe4000f8e00ff */
[----:B-1----:R-:W-:Y:S02]  /*42a0*/  ULEA UR21, UR10, UR21, 0x18 ;  /* 0x000000150a157291 */ /* 0x002fe4000f8ec0ff */
[----:B------:R-:W-:Y:S02]  /*42b0*/  UPLOP3.LUT UP3, UPT, UPT, UPT, UPT, 0x40, 0x4 ;  /* 0x000000000004789c */ /* 0x000fe40003f6e870 */
[----:B------:R-:W-:Y:S02]  /*42c0*/  UIADD3 UR37, UPT, UPT, UR21, 0x98, URZ ;  /* 0x0000009815257890 */ /* 0x000fe4000fffe0ff */
[----:B------:R-:W-:Y:S02]  /*42d0*/  UIADD3 UR33, UPT, UPT, UR21, 0x80, URZ ;  /* 0x0000008015217890 */ /* 0x000fe4000fffe0ff */
[----:B------:R-:W-:-:S02]  /*42e0*/  UIADD3 UR25, UPT, UPT, UR21, 0x88, URZ ;  /* 0x0000008815197890 */ /* 0x000fc4000fffe0ff */
[----:B------:R-:W-:Y:S01]  /*42f0*/  UIADD3 UR17, UPT, UPT, UR21, 0x90, URZ ;  /* 0x0000009015117890 */ /* 0x000fe2000fffe0ff */
[----:B------:R-:W-:Y:S01]  /*4300*/  UMOV UR6, UR7 ;  /* 0x0000000700067c82 */ /* 0x000fe20008000000 */
[----:B------:R-:W-:Y:S01]  /*4310*/  UMOV UR41, UR9 ;  /* 0x0000000900297c82 */ /* 0x000fe20008000000 */
[----:B------:R-:W-:Y:S02]  /*4320*/  UISETP.GE.AND UP0, UPT, UR42, 0x1, UPT ;  /* 0x000000012a00788c */ /* 0x000fe4000bf06270 */
[----:B------:R-:W-:Y:S01]  /*4330*/  UISETP.NE.AND UP4, UPT, UR42, 0x1, UPT ;  /* 0x000000012a00788c */ /* 0x000fe2000bf85270 */
[----:B------:R-:W1:Y:S01]  /*4340*/  LDCU.64 UR22, c[0x0][0xb28] ;  /* 0x00016500ff1677ac */ /* 0x000e620008000a00 */
[----:B------:R-:W-:Y:S02]  /*4350*/  UISETP.NE.AND UP6, UPT, UR15, 0x1, UPT ;  /* 0x000000010f00788c */ /* 0x000fe4000bfc5270 */
[----:B------:R-:W-:Y:S02]  /*4360*/  UISETP.NE.AND UP5, UPT, UR46, 0x1, UPT ;  /* 0x000000012e00788c */ /* 0x000fe4000bfa5270 */
[----:B------:R-:W-:-:S02]  /*4370*/  UPRMT UR37, UR10, 0x654, UR37 ;  /* 0x000006540a257896 */ /* 0x000fc40008000025 */
[----:B------:R-:W-:Y:S02]  /*4380*/  USHF.R.U32.HI UR43, URZ, UR45, UR6 ;  /* 0x0000002dff2b7299 */ /* 0x000fe40008011606 */
[----:B------:R-:W-:Y:S02]  /*4390*/  UPRMT UR40, UR10, 0x654, UR33 ;  /* 0x000006540a287896 */ /* 0x000fe40008000021 */
[----:B------:R-:W-:Y:S02]  /*43a0*/  UPRMT UR39, UR10, 0x654, UR25 ;  /* 0x000006540a277896 */ /* 0x000fe40008000019 */
[----:B------:R-:W-:Y:S02]  /*43b0*/  UPRMT UR38, UR10, 0x654, UR17 ;  /* 0x000006540a267896 */ /* 0x000fe40008000011 */
[----:B---3--:R-:W-:Y:S02]  /*43c0*/  USHF.R.U32.HI UR41, URZ, UR49, UR41 ;  /* 0x00000031ff297299 */ /* 0x008fe40008011629 */
[----:B------:R-:W-:-:S11]  /*43d0*/  UISETP.NE.AND UP2, UPT, UR4, 0x1, UPT ;  /* 0x000000010400788c */ /* 0x000fd6000bf45270 */
.L_x_90:
[C---:B------:R-:W-:Y:S02]  /*43e0*/  LEA R12, R14.reuse, UR21, 0x3 ;  /* 0x000000150e0c7c11 */ /* 0x040fe4000f8e18ff */
[----:B------:R-:W-:Y:S02]  /*43f0*/  SHF.L.U32 R0, R13, 0x1f, RZ ;  /* 0x0000001f0d007819 */ /* 0x000fe400000006ff */
[----:B------:R-:W-:Y:S02]  /*4400*/  LEA R8, R14, UR21, 0x4 ;  /* 0x000000150e087c11 */ /* 0x000fe4000f8e20ff */
[----:B--2---:R-:W2:Y:S02]  /*4410*/  SYNCS.PHASECHK.TRANS64.TRYWAIT P0, [R12+URZ+0xd0], R0 ;  /* 0x0000d0000c0075a7 */ /* 0x004ea400080011ff */
[----:B--2---:R-:W-:Y:S05]  /*4420*/  @!P0 BRA `(.L_x_80) ;  /* 0x0000004400dc8947 */ /* 0x004fea0003800000 */
.L_x_178:
[----:B------:R-:W3:Y:S01]  /*4430*/  LDS.128 R8, [R8+0x160] ;  /* 0x0001600008087984 */ /* 0x000ee20000000c00 */
[----:B------:R-:W-:Y:S01]  /*4440*/  UISETP.GE.AND UP0, UPT, UR42, 0x1, UPT ;  /* 0x000000012a00788c */ /* 0x000fe2000bf06270 */
[----:B------:R-:W-:Y:S01]  /*4450*/  @!PT LDS RZ, [RZ] ;  /* 0x00000000fffff984 */ /* 0x000fe20000000800 */
[----:B------:R-:W-:Y:S01]  /*4460*/  @!PT LDS RZ, [RZ] ;  /* 0x00000000fffff984 */ /* 0x000fe20000000800 */
[----:B------:R-:W-:Y:S01]  /*4470*/  @!PT LDS RZ, [RZ] ;  /* 0x00000000fffff984 */ /* 0x000fe20000000800 */
[----:B------:R-:W-:Y:S01]  /*4480*/  @!PT LDS RZ, [RZ] ;  /* 0x00000000fffff984 */ /* 0x000fe20000000800 */
[----:B------:R4:W-:Y:S06]  /*4490*/  MEMBAR.ALL.CTA ;  /* 0x0000000000007992 */ /* 0x0009ec0000008000 */
[----:B----4-:R-:W4:Y:S01]  /*44a0*/  FENCE.VIEW.ASYNC.S ;  /* 0x00000000000073c6 */ /* 0x010f220000000000 */
[----:B---3--:R-:W-:Y:S11]  /*44b0*/  LOP3.LUT P0, RZ, R10, 0x1, RZ, 0xc0, !PT ;  /* 0x000000010aff7812 */ /* 0x008ff6000780c0ff */
[----:B------:R-:W-:Y:S02]  /*44c0*/  @!UPT UIADD3 URZ, UPT, UPT, URZ, URZ, URZ ;  /* 0x000000fffffff290 */ /* 0x000fe4000fffe0ff */
[----:B----4-:R-:W-:Y:S01]  /*44d0*/  VOTEU.ANY UP1, P0 ;  /* 0x0000000000ff7886 */ /* 0x010fe20000020100 */
[----:B------:R-:W-:Y:S11]  /*44e0*/  PLOP3.LUT P0, PT, PT, PT, UP1, 0x80, 0x8 ;  /* 0x000000000008781c */ /* 0x000ff60003f0f018 */
[----:B------:R-:W-:Y:S02]  /*44f0*/  @!UPT UIADD3 URZ, UPT, UPT, URZ, URZ, URZ ;  /* 0x000000fffffff290 */ /* 0x000fe4000fffe0ff */
[----:B--2---:R-:W-:Y:S02]  /*4500*/  @P0 SHF.R.U32.HI R0, RZ, 0x10, R9 ;  /* 0x00000010ff000819 */ /* 0x004fe40000011609 */
[----:B------:R-:W-:Y:S02]  /*4510*/  @P0 MOV R6, R8 ;  /* 0x0000000800060202 */ /* 0x000fe40000000f00 */
[----:B------:R-:W-:Y:S01]  /*4520*/  @P0 R2UR UR4, R0 ;  /* 0x00000000000402ca */ /* 0x000fe200000e0000 */
[----:B------:R-:W-:Y:S01]  /*4530*/  VIADD R0, R12, 0xe0 ;  /* 0x000000e00c007836 */ /* 0x000fe20000000000 */
[----:B------:R-:W-:Y:S02]  /*4540*/  @P0 LOP3.LUT R8, R9, 0xffff, RZ, 0xc0, !PT ;  /* 0x0000ffff09080812 */ /* 0x000fe400078ec0ff */
[----:B------:R-:W-:Y:S02]  /*4550*/  @P0 R2UR UR6, R6 ;  /* 0x00000000060602ca */ /* 0x000fe400000e0000 */
[----:B------:R-:W-:Y:S02]  /*4560*/  PRMT R0, RZ, 0x654, R0 ;  /* 0x00000654ff007816 */ /* 0x000fe40000000000 */
[----:B------:R-:W-:Y:S02]  /*4570*/  @P0 R2UR UR5, R8 ;  /* 0x00000000080502ca */ /* 0x000fe400000e0000 */
[----:B------:R2:W-:Y:S03]  /*4580*/  SYNCS.ARRIVE.TRANS64.RED.A1T0 RZ, [R0+URZ], RZ ;  /* 0x000000ff00ff79a7 */ /* 0x0005e600081004ff */
[----:B------:R-:W-:Y:S04]  /*4590*/  @UP1 UMOV UR29, UR4 ;  /* 0x00000004001d1c82 */ /* 0x000fe80008000000 */
[----:B------:R-:W-:Y:S04]  /*45a0*/  @UP1 UMOV UR14, UR6 ;  /* 0x00000006000e1c82 */ /* 0x000fe80008000000 */
[----:B------:R-:W-:Y:S01]  /*45b0*/  @UP1 UMOV UR13, UR5 ;  /* 0x00000005000d1c82 */ /* 0x000fe20008000000 */
[----:B------:R-:W-:Y:S05]  /*45c0*/  BRA.U !UP0, `(.L_x_81) ;  /* 0x0000000108a47547 */ /* 0x000fea000b800000 */
[----:B------:R-:W-:Y:S02]  /*45d0*/  UIMAD.WIDE.U32 UR18, UR13, UR47, URZ ;  /* 0x0000002f0d1272a5 */ /* 0x000fe4000f8e00ff */
[----:B------:R-:W-:Y:S02]  /*45e0*/  UIMAD.WIDE.U32 UR26, UR14, UR44, URZ ;  /* 0x0000002c0e1a72a5 */ /* 0x000fe4000f8e00ff */
[----:B------:R-:W-:Y:S02]  /*45f0*/  USEL UR4, UR30, UR41, !UP5 ;  /* 0x000000291e047287 */ /* 0x000fe4000e800000 */
[----:B------:R-:W-:Y:S02]  /*4600*/  USEL UR7, UR31, UR43, !UP6 ;  /* 0x0000002b1f077287 */ /* 0x000fe4000f000000 */
[----:B-1----:R-:W-:Y:S02]  /*4610*/  UIMAD.WIDE.U32 UR8, UR4, UR22, URZ ;  /* 0x00000016040872a5 */ /* 0x002fe4000f8e00ff */
[----:B------:R-:W-:Y:S01]  /*4620*/  UIMAD.WIDE.U32 UR10, UR7, UR22, URZ ;  /* 0x00000016070a72a5 */ /* 0x000fe2000f8e00ff */
[----:B------:R-:W-:Y:S02]  /*4630*/  UMOV UR5, UR19 ;  /* 0x0000001300057c82 */ /* 0x000fe40008000000 */
[----:B------:R-:W-:Y:S03]  /*4640*/  USHF.R.U32.HI UR6, URZ, UR49, UR5 ;  /* 0x00000031ff067299 */ /* 0x000fe60008011605 */
[----:B------:R-:W-:Y:S01]  /*4650*/  UMOV UR5, UR27 ;  /* 0x0000001b00057c82 */ /* 0x000fe20008000000 */
[----:B------:R-:W-:Y:S02]  /*4660*/  USEL UR6, UR13, UR6, !UP5 ;  /* 0x000000060d067287 */ /* 0x000fe4000e800000 */
[----:B------:R-:W-:Y:S03]  /*4670*/  USHF.R.U32.HI UR12, URZ, UR45, UR5 ;  /* 0x0000002dff0c7299 */ /* 0x000fe60008011605 */
[----:B------:R-:W-:Y:S02]  /*4680*/  UMOV UR5, UR9 ;  /* 0x0000000900057c82 */ /* 0x000fe40008000000 */
[----:B------:R-:W-:Y:S03]  /*4690*/  @UP4 USHF.R.U32.HI UR4, URZ, UR23, UR5 ;  /* 0x00000017ff044299 */ /* 0x000fe60008011605 */
[----:B------:R-:W-:Y:S01]  /*46a0*/  UMOV UR5, UR11 ;  /* 0x0000000b00057c82 */ /* 0x000fe20008000000 */
[----:B------:R-:W-:Y:S02]  /*46b0*/  UIMAD UR4, UR42, UR4, URZ ;  /* 0x000000042a0472a4 */ /* 0x000fe4000f8e02ff */
[----:B------:R-:W-:Y:S02]  /*46c0*/  @UP4 USHF.R.U32.HI UR7, URZ, UR23, UR5 ;  /* 0x00000017ff074299 */ /* 0x000fe40008011605 */
[----:B------:R-:W-:Y:S02]  /*46d0*/  UIMAD.WIDE.U32 UR10, UR6, UR22, URZ ;  /* 0x00000016060a72a5 */ /* 0x000fe4000f8e00ff */
[----:B------:R-:W-:Y:S02]  /*46e0*/  USEL UR5, UR14, UR12, !UP6 ;  /* 0x0000000c0e057287 */ /* 0x000fe4000f000000 */
[----:B------:R-:W-:Y:S02]  /*46f0*/  UIMAD UR8, UR42, UR7, URZ ;  /* 0x000000072a0872a4 */ /* 0x000fe4000f8e02ff */
[----:B------:R-:W-:Y:S03]  /*4700*/  UISETP.GE.AND UP0, UPT, UR6, UR4, UPT ;  /* 0x000000040600728c */ /* 0x000fe6000bf06270 */
[----:B------:R-:W-:Y:S01]  /*4710*/  UMOV UR4, UR11 ;  /* 0x0000000b00047c82 */ /* 0x000fe20008000000 */
[----:B------:R-:W-:Y:S02]  /*4720*/  UISETP.GE.OR UP0, UPT, UR5, UR8, UP0 ;  /* 0x000000080500728c */ /* 0x000fe40008706670 */
[----:B------:R-:W-:Y:S02]  /*4730*/  USHF.R.U32.HI UR4, URZ, UR23, UR4 ;  /* 0x00000017ff047299 */ /* 0x000fe40008011604 */
[----:B------:R-:W-:Y:S02]  /*4740*/  UIMAD.WIDE.U32 UR8, UR5, UR22, URZ ;  /* 0x00000016050872a5 */ /* 0x000fe4000f8e00ff */
[----:B------:R-:W-:Y:S04]  /*4750*/  USEL UR10, UR6, UR4, !UP4 ;  /* 0x00000004060a7287 */ /* 0x000fe8000e000000 */
[----:B------:R-:W-:Y:S01]  /*4760*/  UIADD3 UR11, UPT, UPT, -UR10, URZ, URZ ;  /* 0x000000ff0a0b7290 */ /* 0x000fe2000fffe1ff */
[----:B------:R-:W-:Y:S02]  /*4770*/  @!UP0 UMOV UR4, UR9 ;  /* 0x0000000900048c82 */ /* 0x000fe40008000000 */
[----:B------:R-:W-:Y:S02]  /*4780*/  @!UP0 USHF.R.U32.HI UR4, URZ, UR23, UR4 ;  /* 0x00000017ff048299 */ /* 0x000fe40008011604 */
[----:B------:R-:W-:Y:S02]  /*4790*/  UIMAD UR8, UR42, UR11, UR6 ;  /* 0x0000000b2a0872a4 */ /* 0x000fe4000f8e0206 */
[----:B------:R-:W-:Y:S04]  /*47a0*/  @!UP0 USEL UR4, UR5, UR4, !UP4 ;  /* 0x0000000405048287 */ /* 0x000fe8000e000000 */
[----:B------:R-:W-:Y:S02]  /*47b0*/  @!UP0 UIMAD UR8, UR7, UR8, UR4 ;  /* 0x00000008070882a4 */ /* 0x000fe4000f8e0204 */
[----:B------:R-:W-:Y:S02]  /*47c0*/  @!UP0 UIADD3 UR9, UPT, UPT, UR10, -UR4, URZ ;  /* 0x800000040a098290 */ /* 0x000fe4000fffe0ff */
[----:B------:R-:W-:Y:S02]  /*47d0*/  UIADD3 UR4, UPT, UPT, -UR5, URZ, URZ ;  /* 0x000000ff05047290 */ /* 0x000fe4000fffe1ff */
[----:B------:R-:W-:Y:S02]  /*47e0*/  UIADD3 UR7, UPT, UPT, -UR6, URZ, URZ ;  /* 0x000000ff06077290 */ /* 0x000fe4000fffe1ff */
[----:B------:R-:W-:Y:S02]  /*47f0*/  @!UP0 UIMAD UR6, UR9, UR42, UR5 ;  /* 0x0000002a090682a4 */ /* 0x000fe4000f8e0205 */
[----:B------:R-:W-:Y:S02]  /*4800*/  UIMAD UR14, UR15, UR4, UR14 ;  /* 0x000000040f0e72a4 */ /* 0x000fe4000f8e020e */
[----:B------:R-:W-:Y:S01]  /*4810*/  UIMAD UR13, UR46, UR7, UR13 ;  /* 0x000000072e0d72a4 */ /* 0x000fe2000f8e020d */
[----:B------:R-:W-:Y:S02]  /*4820*/  @!UP0 UMOV UR5, UR8 ;  /* 0x0000000800058c82 */ /* 0x000fe40008000000 */
[----:B------:R-:W-:Y:S02]  /*4830*/  UIMAD UR14, UR5, UR15, UR14 ;  /* 0x0000000f050e72a4 */ /* 0x000fe4000f8e020e */
[----:B------:R-:W-:Y:S11]  /*4840*/  UIMAD UR13, UR6, UR46, UR13 ;  /* 0x0000002e060d72a4 */ /* 0x000ff6000f8e020d */
[----:B------:R-:W-:Y:S01]  /*4850*/  @!UPT UIADD3 URZ, UPT, UPT, URZ, URZ, URZ ;  /* 0x000000fffffff290 */ /* 0x000fe2000fffe0ff */
.L_x_81:
[----:B------:R-:W3:Y:S01]  /*4860*/  @!UP2 LDCU.128 UR8, c[0x0][0xb10] ;  /* 0x00016200ff08a7ac */ /* 0x000ee20008000c00 */
[C---:B------:R-:W-:Y:S02]  /*4870*/  ISETP.NE.U32.AND P1, PT, R4.reuse, RZ, PT ;  /* 0x000000ff0400720c */ /* 0x040fe40003f25070 */
[----:B------:R-:W-:Y:S02]  /*4880*/  ISETP.NE.U32.AND P0, PT, R4, RZ, PT ;  /* 0x000000ff0400720c */ /* 0x000fe40003f05070 */
[C---:B------:R-:W-:Y:S02]  /*4890*/  ISETP.NE.AND.EX P1, PT, R5.reuse, RZ, PT, P1 ;  /* 0x000000ff0500720c */ /* 0x040fe40003f25310 */
[----:B------:R-:W-:Y:S01]  /*48a0*/  ISETP.NE.AND.EX P0, PT, R5, RZ, PT, P0 ;  /* 0x000000ff0500720c */ /* 0x000fe20003f05300 */
[----:B------:R-:W4:Y:S01]  /*48b0*/  @!UP2 LDCU UR5, c[0x0][0xb0c] ;  /* 0x00016180ff05a7ac */ /* 0x000f220008000800 */
[----:B------:R-:W-:Y:S01]  /*48c0*/  SHF.L.U32 R9, R15, 0x1f, RZ ;  /* 0x0000001f0f097819 */ /* 0x000fe200000006ff */
[----:B------:R-:W-:Y:S02]  /*48d0*/  USHF.L.U32 UR35, UR16, 0x7, URZ ;  /* 0x0000000710237899 */ /* 0x000fe400080006ff */
[----:B------:R-:W-:Y:S02]  /*48e0*/  USHF.L.U32 UR34, UR20, 0x6, URZ ;  /* 0x0000000614227899 */ /* 0x000fe400080006ff */
[----:B---3--:R-:W-:Y:S07]  /*48f0*/  UIMAD.WIDE.U32 UR6, UR14, UR8, URZ ;  /* 0x000000080e0672a5 */ /* 0x008fee000f8e00ff */
[----:B------:R-:W-:Y:S01]  /*4900*/  @!UP2 UMOV UR4, UR7 ;  /* 0x000000070004ac82 */ /* 0x000fe20008000000 */
[----:B----4-:R-:W-:Y:S02]  /*4910*/  @!UP2 UISETP.NE.AND UP0, UPT, UR5, 0x1, UPT ;  /* 0x000000010500a88c */ /* 0x010fe4000bf05270 */
[----:B------:R-:W-:Y:S02]  /*4920*/  @!UP2 USHF.R.U32.HI UR4, URZ, UR9, UR4 ;  /* 0x00000009ff04a299 */ /* 0x000fe40008011604 */
[----:B------:R-:W-:Y:S02]  /*4930*/  UIMAD.WIDE.U32 UR6, UR13, UR11, URZ ;  /* 0x0000000b0d0672a5 */ /* 0x000fe4000f8e00ff */
[----:B------:R-:W-:Y:S02]  /*4940*/  @!UP2 USEL UR8, UR14, UR4, !UP0 ;  /* 0x000000040e08a287 */ /* 0x000fe4000c000000 */
[----:B------:R-:W-:Y:S03]  /*4950*/  @!UP2 UISETP.NE.AND UP0, UPT, UR10, 0x1, UPT ;  /* 0x000000010a00a88c */ /* 0x000fe6000bf05270 */
[----:B------:R-:W-:Y:S02]  /*4960*/  @!UP2 UMOV UR6, UR7 ;  /* 0x000000070006ac82 */ /* 0x000fe40008000000 */
[----:B------:R-:W3:Y:S02]  /*4970*/  @!UP2 LDCU UR4, c[0x0][0xb20] ;  /* 0x00016400ff04a7ac */ /* 0x000ee40008000800 */
[----:B---3--:R-:W-:Y:S04]  /*4980*/  @!UP2 USHF.R.U32.HI UR6, URZ, UR4, UR6 ;  /* 0x00000004ff06a299 */ /* 0x008fe80008011606 */
[----:B------:R-:W-:Y:S04]  /*4990*/  @!UP2 USEL UR6, UR13, UR6, !UP0 ;  /* 0x000000060d06a287 */ /* 0x000fe8000c000000 */
[----:B------:R-:W-:Y:S02]  /*49a0*/  @!UP2 UIADD3 UR4, UPT, UPT, -UR8, UR6, URZ ;  /* 0x000000060804a290 */ /* 0x000fe4000fffe1ff */
[----:B------:R-:W-:Y:S02]  /*49b0*/  @!UP2 UIADD3 UR6, UPT, UPT, UR8, -UR6, URZ ;  /* 0x800000060806a290 */ /* 0x000fe4000fffe0ff */
[----:B------:R-:W-:Y:S02]  /*49c0*/  @!UP2 UIMAD UR14, UR4, UR5, UR14 ;  /* 0x00000005040ea2a4 */ /* 0x000fe4000f8e020e */
[----:B------:R-:W-:Y:S01]  /*49d0*/  @!UP2 UIMAD UR13, UR6, UR10, UR13 ;  /* 0x0000000a060da2a4 */ /* 0x000fe2000f8e020d */
[----:B------:R-:W-:Y:S11]  /*49e0*/  BRA.U UP3, `(.L_x_82) ;  /* 0x0000000103107547 */ /* 0x000ff6000b800000 */
[----:B------:R-:W-:Y:S04]  /*49f0*/  MOV R6, UR48 ;  /* 0x0000003000067c02 */ /* 0x000fe80008000f00 */
[----:B------:R-:W-:Y:S04]  /*4a00*/  SHF.L.U32 R6, R6, 0x1f, RZ ;  /* 0x0000001f06067819 */ /* 0x000fe800000006ff */
[----:B------:R-:W3:Y:S02]  /*4a10*/  SYNCS.PHASECHK.TRANS64.TRYWAIT P2, [UR21+0xc8], R6 ;  /* 0x0000c806ff0075a7 */ /* 0x000ee40008041115 */
[----:B---3--:R-:W-:Y:S05]  /*4a20*/  @!P2 BRA `(.L_x_83) ;  /* 0x000000400070a947 */ /* 0x008fea0003800000 */
.L_x_82:
[----:B------:R-:W-:Y:S05]  /*4a30*/  @!P1 BRA `(.L_x_84) ;  /* 0x0000000000309947 */ /* 0x000fea0003800000 */
[----:B------:R-:W-:Y:S01]  /*4a40*/  ISETP.NE.U32.AND P1, PT, R2, RZ, PT ;  /* 0x000000ff0200720c */ /* 0x000fe20003f25070 */
[----:B------:R-:W3:Y:S01]  /*4a50*/  LDCU.64 UR4, c[0x0][0x358] ;  /* 0x00006b00ff0477ac */ /* 0x000ee20008000a00 */
[----:B------:R-:W-:Y:S02]  /*4a60*/  IMAD.MOV.U32 R26, RZ, RZ, 0x1 ;  /* 0x00000001ff1a7424 */ /* 0x000fe400078e00ff */
[----:B------:R-:W-:Y:S11]  /*4a70*/  ISETP.NE.AND.EX P1, PT, R3, RZ, PT, P1 ;  /* 0x000000ff0300720c */ /* 0x000ff60003f25310 */
[----:B------:R-:W-:Y:S02]  /*4a80*/  @!UPT UIADD3 URZ, UPT, UPT, URZ, URZ, URZ ;  /* 0x000000fffffff290 */ /* 0x000fe4000fffe0ff */
[----:B------:R-:W4:Y:S01]  /*4a90*/  @P1 LDC.64 R10, c[0x0][0x888] ;  /* 0x00022200ff0a1b82 */ /* 0x000f220000000a00 */
[----:B--2---:R-:W-:Y:S04]  /*4aa0*/  @P1 IMAD R0, R4, UR36, RZ ;  /* 0x0000002404001c24 */ /* 0x004fe8000f8e02ff */
[----:B----4-:R-:W-:Y:S04]  /*4ab0*/  @P1 IMAD.WIDE R10, R0, 0x4, R10 ;  /* 0x00000004000a1825 */ /* 0x010fe800078e020a */
[----:B------:R-:W-:Y:S01]  /*4ac0*/  HFMA2 R0, -RZ, RZ, 0, 5.9604644775390625e-08 ;  /* 0x00000001ff007431 */ /* 0x000fe200000001ff */
[----:B---3-5:R3:W5:Y:S04]  /*4ad0*/  @P1 LDG.E R27, desc[UR4][R10.64] ;  /* 0x000000040a1b1981 */ /* 0x028768000c1e1900 */
[----:B------:R-:W-:Y:S01]  /*4ae0*/  @!P1 PRMT R26, R0, 0x7610, R26 ;  /* 0x00007610001a9816 */ /* 0x000fe2000000001a */
[----:B---3--:R-:W4:Y:S06]  /*4af0*/  @!P1 LDC R27, c[0x0][0x880] ;  /* 0x00022000ff1b9b82 */ /* 0x008f2c0000000800 */
.L_x_84:
[----:B----45:R-:W-:Y:S01]  /*4b00*/  @!P0 FSETP.EQ.AND P1, PT, R27, RZ, PT ;  /* 0x000000ff1b00820b */ /* 0x030fe20003f22000 */
[----:B------:R-:W-:Y:S01]  /*4b10*/  @!UPT UIADD3 URZ, UPT, UPT, URZ, URZ, URZ ;  /* 0x000000fffffff290 */ /* 0x000fe2000fffe0ff */
[----:B------:R-:W-:Y:S11]  /*4b20*/  @!P0 BRA `(.L_x_85) ;  /* 0x0000000000188947 */ /* 0x000ff60003800000 */
[----:B------:R-:W-:Y:S02]  /*4b30*/  LOP3.LUT P0, RZ, R26, 0xff, RZ, 0xc0, !PT ;  /* 0x000000ff1aff7812 */ /* 0x000fe4000780c0ff */
[----:B------:R-:W-:Y:S04]  /*4b40*/  ISETP.NE.U32.AND P1, PT, R2, RZ, PT ;  /* 0x000000ff0200720c */ /* 0x000fe80003f25070 */
[----:B------:R-:W-:Y:S04]  /*4b50*/  ISETP.NE.AND.EX P1, PT, R3, RZ, PT, P1 ;  /* 0x000000ff0300720c */ /* 0x000fe80003f25310 */
[----:B------:R-:W-:Y:S03]  /*4b60*/  PLOP3.LUT P1, PT, P1, PT, PT, 0x8, 0x80 ;  /* 0x000000000080781c */ /* 0x000fe60000f2e170 */
[----:B------:R-:W-:Y:S11]  /*4b70*/  @P0 FSETP.EQ.AND P1, PT, R27, RZ, PT ;  /* 0x000000ff1b00020b */ /* 0x000ff60003f22000 */
[----:B------:R-:W-:Y:S02]  /*4b80*/  @!UPT UIADD3 URZ, UPT, UPT, URZ, URZ, URZ ;  /* 0x000000fffffff290 */ /* 0x000fe4000fffe0ff */
.L_x_85:
[----:B------:R-:W3:Y:S01]  /*4b90*/  SYNCS.PHASECHK.TRANS64.TRYWAIT P2, [UR21+0xa0], R9 ;  /* 0x0000a009ff0075a7 */ /* 0x000ee20008041115 */
[----:B------:R-:W-:Y:S04]  /*4ba0*/  ELECT P0, URZ, PT ;  /* 0x0000000000ff782f */ /* 0x000fe80003800000 */
[----:B------:R-:W-:Y:S11]  /*4bb0*/  PLOP3.LUT P1, PT, P1, P0, PT, 0xf2, 0x2f ;  /* 0x00000000002f781c */ /* 0x000ff60000f21e72 */
[----:B------:R-:W-:Y:S02]  /*4bc0*/  @!UPT UIADD3 URZ, UPT, UPT, URZ, URZ, URZ ;  /* 0x000000fffffff290 */ /* 0x000fe4000fffe0ff */
[----:B------:R-:W-:Y:S05]  /*4bd0*/  @!P1 IADD3 R8, P0, PT, R16, 0x580, RZ ;  /* 0x0000058010089810 */ /* 0x000fea0007f1e0ff */
[----:B--2---:R-:W-:Y:S01]  /*4be0*/  @!P1 IMAD.X R6, RZ, RZ, R17, P0 ;  /* 0x000000ffff069224 */ /* 0x004fe200000e0611 */
[----:B---3--:R-:W-:Y:S07]  /*4bf0*/  @!P2 BRA `(.L_x_86) ;  /* 0x000000400014a947 */ /* 0x008fee0003800000 */
.L_x_181:
[----:B------:R-:W-:Y:S01]  /*4c00*/  @!P1 R2UR UR5, R8 ;  /* 0x00000000080592ca */ /* 0x000fe200000e0000 */
[----:B------:R-:W-:Y:S01]  /*4c10*/  VOTEU.ALL UP0, P1 ;  /* 0x0000000000ff7886 */ /* 0x000fe20000800000 */
[----:B------:R-:W-:Y:S01]  /*4c20*/  @!P1 R2UR UR4, R6 ;  /* 0x00000000060492ca */ /* 0x000fe200000e0000 */
[----:B--2---:R-:W-:Y:S01]  /*4c30*/  @!P1 IMAD.MOV.U32 R0, RZ, RZ, 0x2000 ;  /* 0x00002000ff009424 */ /* 0x004fe200078e00ff */
[----:B------:R-:W-:Y:S01]  /*4c40*/  UMOV UR6, 0x0 ;  /* 0x0000000000067882 */ /* 0x000fe20000000000 */
[----:B------:R-:W-:Y:S01]  /*4c50*/  UMOV UR7, 0x10000000 ;  /* 0x1000000000077882 */ /* 0x000fe20000000000 */
[----:B------:R-:W-:Y:S01]  /*4c60*/  @!UP0 UIADD3 UR32, UPT, UPT, UR21, 0x200, URZ ;  /* 0x0000020015208890 */ /* 0x000fe2000fffe0ff */
[----:B------:R-:W-:Y:S01]  /*4c70*/  @!P1 IADD3 R8, P0, PT, R16, 0x580, RZ ;  /* 0x0000058010089810 */ /* 0x000fe20007f1e0ff */
[----:B------:R-:W-:Y:S04]  /*4c80*/  VOTEU.ALL UP0, P1 ;  /* 0x0000000000ff7886 */ /* 0x000fe80000800000 */
[----:B------:R-:W-:Y:S02]  /*4c90*/  @!P1 IMAD.X R6, RZ, RZ, R17, P0 ;  /* 0x000000ffff069224 */ /* 0x000fe400000e0611 */
[----:B------:R-:W-:Y:S02]  /*4ca0*/  IMAD.U32 R10, RZ, RZ, UR5 ;  /* 0x00000005ff0a7e24 */ /* 0x000fe4000f8e00ff */
[----:B------:R-:W-:Y:S03]  /*4cb0*/  IMAD.U32 R11, RZ, RZ, UR4 ;  /* 0x00000004ff0b7e24 */ /* 0x000fe6000f8e00ff */
[----:B------:R-:W-:Y:S02]  /*4cc0*/  @!P1 R2UR UR4, R10 ;  /* 0x000000000a0492ca */ /* 0x000fe400000e0000 */
[----:B------:R-:W-:Y:S11]  /*4cd0*/  @!P1 R2UR UR5, R11 ;  /* 0x000000000b0592ca */ /* 0x000ff600000e0000 */
[----:B------:R-:W-:Y:S02]  /*4ce0*/  @!UPT UIADD3 URZ, UPT, UPT, URZ, URZ, URZ ;  /* 0x000000fffffff290 */ /* 0x000fe4000fffe0ff */
[----:B------:R2:W-:Y:S01]  /*4cf0*/  @!UP0 UTMALDG.3D [UR32], [UR4], desc[UR6] ;  /* 0x00000620040085b4 */ /* 0x0005e20008011000 */
[----:B------:R2:W-:Y:S01]  /*4d00*/  @!P1 SYNCS.ARRIVE.TRANS64.RED.A0TR RZ, [UR21+0x80], R0 ;  /* 0x00008000ffff99a7 */ /* 0x0005e20008300415 */
[----:B------:R-:W-:Y:S01]  /*4d10*/  SYNCS.ARRIVE.TRANS64.RED.A1T0 RZ, [UR40], RZ ;  /* 0x000000ffffff79a7 */ /* 0x000fe20008100428 */
[----:B------:R-:W3:Y:S02]  /*4d20*/  SYNCS.PHASECHK.TRANS64.TRYWAIT P2, [UR21+0xa8], R9 ;  /* 0x0000a809ff0075a7 */ /* 0x000ee40008041115 */
[----:B--23--:R-:W-:Y:S05]  /*4d30*/  @!P2 BRA `(.L_x_87) ;  /* 0x0000003c00dca947 */ /* 0x00cfea0003800000 */
.L_x_183:
        /* <DEDUP_REMOVED lines=8> */
[----:B------:R-:W-:Y:S01]  /*4dc0*/  @!UP0 UIADD3 UR24, UPT, UPT, UR21, 0x2200, URZ ;  /* 0x0000220015188890 */ /* 0x000fe2000fffe0ff */
[----:B------:R-:W-:Y:S01]  /*4dd0*/  VOTEU.ALL UP0, P1 ;  /* 0x0000000000ff7886 */ /* 0x000fe20000800000 */
[----:B------:R-:W-:Y:S01]  /*4de0*/  UMOV UR27, UR35 ;  /* 0x00000023001b7c82 */ /* 0x000fe20008000000 */
[----:B------:R-:W-:Y:S02]  /*4df0*/  UMOV UR28, UR36 ;  /* 0x00000024001c7c82 */ /* 0x000fe40008000000 */
[----:B------:R-:W-:Y:S02]  /*4e00*/  IMAD.U32 R10, RZ, RZ, UR5 ;  /* 0x00000005ff0a7e24 */ /* 0x000fe4000f8e00ff */
[----:B------:R-:W-:Y:S02]  /*4e10*/  IMAD.U32 R11, RZ, RZ, UR4 ;  /* 0x00000004ff0b7e24 */ /* 0x000fe4000f8e00ff */
[----:B------:R-:W-:Y:S01]  /*4e20*/  @!P1 IMAD.X R6, RZ, RZ, R17, P0 ;  /* 0x000000ffff069224 */ /* 0x000fe200000e0611 */
        /* <DEDUP_REMOVED lines=8> */
.L_x_185:
[----:B------:R-:W-:Y:S01]  /*4eb0*/  @!P1 R2UR UR5, R8 ;  /* 0x00000000080592ca */ /* 0x000fe200000e0000 */
[----:B------:R-:W-:Y:S01]  /*4ec0*/  VOTEU.ALL UP0, P1 ;  /* 0x0000000000ff7886 */ /* 0x000fe20000800000 */
[----:B------:R-:W-:Y:S01]  /*4ed0*/  @!P1 R2UR UR4, R6 ;  /* 0x00000000060492ca */ /* 0x000fe200000e0000 */
[----:B--2---:R-:W-:Y:S01]  /*4ee0*/  @!P1 IMAD.MOV.U32 R0, RZ, RZ, 0x2000 ;  /* 0x00002000ff009424 */ /* 0x004fe200078e00ff */
[----:B------:R-:W-:Y:S01]  /*4ef0*/  UMOV UR6, 0x0 ;  /* 0x0000000000067882 */ /* 0x000fe20000000000 */
[----:B------:R-:W-:Y:S01]  /*4f00*/  UMOV UR7, 0x10000000 ;  /* 0x1000000000077882 */ /* 0x000fe20000000000 */
[----:B------:R-:W-:Y:S01]  /*4f10*/  @!UP0 UIADD3 UR18, UPT, UPT, UR34, 0x20, URZ ;  /* 0x0000002022128890 */ /* 0x000fe2000fffe0ff */
[----:B------:R-:W-:Y:S01]  /*4f20*/  VIADD R14, R14, 0x1 ;  /* 0x000000010e0e7836 */ /* 0x000fe20000000000 */
[----:B------:R-:W-:Y:S01]  /*4f30*/  @!UP0 UIADD3 UR16, UPT, UPT, UR21, 0x4200, URZ ;  /* 0x0000420015108890 */ /* 0x000fe2000fffe0ff */
[----:B------:R-:W-:Y:S01]  /*4f40*/  VOTEU.ALL UP0, P1 ;  /* 0x0000000000ff7886 */ /* 0x000fe20000800000 */
[----:B------:R-:W-:Y:S01]  /*4f50*/  UMOV UR19, UR35 ;  /* 0x0000002300137c82 */ /* 0x000fe20008000000 */
[----:B------:R-:W-:Y:S02]  /*4f60*/  UMOV UR20, UR36 ;  /* 0x0000002400147c82 */ /* 0x000fe40008000000 */
        /* <DEDUP_REMOVED lines=10> */
.L_x_187:
[----:B------:R-:W-:Y:S01]  /*5010*/  @!P1 IADD3 R6, P0, PT, R16, 0x580, RZ ;  /* 0x0000058010069810 */ /* 0x000fe20007f1e0ff */
[----:B------:R-:W-:Y:S01]  /*5020*/  VOTEU.ALL UP0, P1 ;  /* 0x0000000000ff7886 */ /* 0x000fe20000800000 */
[----:B------:R-:W-:Y:S01]  /*5030*/  UMOV UR6, 0x0 ;  /* 0x0000000000067882 */ /* 0x000fe20000000000 */
[----:B------:R-:W-:Y:S01]  /*5040*/  UMOV UR7, 0x10000000 ;  /* 0x1000000000077882 */ /* 0x000fe20000000000 */
[----:B------:R-:W-:Y:S01]  /*5050*/  @!P1 R2UR UR5, R6 ;  /* 0x00000000060592ca */ /* 0x000fe200000e0000 */
[----:B--2---:R-:W-:Y:S01]  /*5060*/  @!P1 IMAD.X R0, RZ, RZ, R17, P0 ;  /* 0x000000ffff009224 */ /* 0x004fe200000e0611 */
[----:B------:R-:W-:Y:S01]  /*5070*/  @!UP0 UIADD3 UR10, UPT, UPT, UR34, 0x30, URZ ;  /* 0x00000030220a8890 */ /* 0x000fe2000fffe0ff */
[----:B------:R-:W-:Y:S01]  /*5080*/  R2UR UR18, R53 ;  /* 0x00000000351272ca */ /* 0x000fe200000e0000 */
[----:B------:R-:W-:Y:S01]  /*5090*/  @!UP0 UIADD3 UR8, UPT, UPT, UR21, 0x6200, URZ ;  /* 0x0000620015088890 */ /* 0x000fe2000fffe0ff */
[----:B------:R-:W-:Y:S01]  /*50a0*/  R2UR UR16, R54 ;  /* 0x00000000361072ca */ /* 0x000fe200000e0000 */
[----:B------:R-:W-:Y:S01]  /*50b0*/  @!UP0 UIADD3 UR9, UPT, UPT, UR21, 0x98, URZ ;  /* 0x0000009815098890 */ /* 0x000fe2000fffe0ff */
[----:B------:R-:W-:Y:S01]  /*50c0*/  @!P1 R2UR UR4, R0 ;  /* 0x00000000000492ca */ /* 0x000fe200000e0000 */
[----:B------:R-:W-:Y:S01]  /*50d0*/  VOTEU.ALL UP0, P1 ;  /* 0x0000000000ff7886 */ /* 0x000fe20000800000 */
[----:B------:R-:W-:Y:S01]  /*50e0*/  UMOV UR11, UR35 ;  /* 0x00000023000b7c82 */ /* 0x000fe20008000000 */
[----:B------:R-:W-:Y:S01]  /*50f0*/  UMOV UR12, UR36 ;  /* 0x00000024000c7c82 */ /* 0x000fe20008000000 */
[C---:B------:R-:W-:Y:S01]  /*5100*/  ISETP.NE.AND P0, PT, R14.reuse, 0x2, PT ;  /* 0x000000020e00780c */ /* 0x040fe20003f05270 */
[----:B------:R-:W-:Y:S01]  /*5110*/  UPLOP3.LUT UP3, UPT, UPT, UPT, UPT, 0x80, 0x8 ;  /* 0x000000000008789c */ /* 0x000fe20003f6f070 */
[----:B------:R-:W-:Y:S01]  /*5120*/  IMAD.U32 R8, RZ, RZ, UR5 ;  /* 0x00000005ff087e24 */ /* 0x000fe2000f8e00ff */
[----:B------:R-:W-:Y:S01]  /*5130*/  LOP3.LUT R15, R15, 0x1, RZ, 0x3c, !PT ;  /* 0x000000010f0f7812 */ /* 0x000fe200078e3cff */
[----:B------:R-:W-:Y:S01]  /*5140*/  UMOV UR36, UR29 ;  /* 0x0000001d00247c82 */ /* 0x000fe20008000000 */
[----:B------:R-:W-:Y:S01]  /*5150*/  SEL R0, RZ, 0x1, P0 ;  /* 0x00000001ff007807 */ /* 0x000fe20000000000 */
[----:B------:R-:W-:Y:S01]  /*5160*/  UIADD3 UR20, UPT, UPT, UR13, UR18, URZ ;  /* 0x000000120d147290 */ /* 0x000fe2000fffe0ff */
[----:B------:R-:W-:Y:S01]  /*5170*/  SEL R14, R14, RZ, P0 ;  /* 0x000000ff0e0e7207 */ /* 0x000fe20000000000 */
[----:B------:R-:W-:Y:S01]  /*5180*/  UIADD3 UR16, UPT, UPT, UR14, UR16, URZ ;  /* 0x000000100e107290 */ /* 0x000fe2000fffe0ff */
[----:B------:R-:W-:Y:S01]  /*5190*/  IMAD.U32 R9, RZ, RZ, UR4 ;  /* 0x00000004ff097e24 */ /* 0x000fe2000f8e00ff */
[----:B------:R-:W-:Y:S02]  /*51a0*/  @!P1 R2UR UR4, R8 ;  /* 0x00000000080492ca */ /* 0x000fe400000e0000 */
[----:B------:R-:W-:Y:S02]  /*51b0*/  LOP3.LUT R13, R13, R0, RZ, 0x3c, !PT ;  /* 0x000000000d0d7212 */ /* 0x000fe400078e3cff */
[----:B------:R-:W-:Y:S11]  /*51c0*/  @!P1 R2UR UR5, R9 ;  /* 0x00000000090592ca */ /* 0x000ff600000e0000 */
[----:B------:R-:W-:Y:S02]  /*51d0*/  @!UPT UIADD3 URZ, UPT, UPT, URZ, URZ, URZ ;  /* 0x000000fffffff290 */ /* 0x000fe4000fffe0ff */
[----:B------:R2:W-:Y:S01]  /*51e0*/  @!UP0 UTMALDG.3D [UR8], [UR4], desc[UR6] ;  /* 0x00000608040085b4 */ /* 0x0005e20008011000 */
[----:B------:R2:W-:Y:S01]  /*51f0*/  @!P1 SYNCS.ARRIVE.TRANS64.RED.A0TR RZ, [UR21+0x98], R7 ;  /* 0x00009807ffff99a7 */ /* 0x0005e20008300415 */
[----:B------:R-:W-:Y:S01]  /*5200*/  SYNCS.ARRIVE.TRANS64.RED.A1T0 RZ, [UR37], RZ ;  /* 0x000000ffffff79a7 */ /* 0x000fe20008100425 */
[----:B------:R-:W-:Y:S05]  /*5210*/  BRA.U UP1, `(.L_x_90) ;  /* 0xfffffff101707547 */ /* 0x000fea000b83ffff */
[----:B------:R-:W-:-:S04]  /*5220*/  SHF.L.U32 R2, R15, 0x1f, RZ ;  /* 0x0000001f0f027819 */ /* 0x000fc800000006ff */
[----:B------:R-:W3:Y:S02]  /*5230*/  SYNCS.PHASECHK.TRANS64.TRYWAIT P0, [UR21+0xa0], R2 ;  /* 0x0000a002ff0075a7 */ /* 0x000ee40008001115 */
[----:B---3--:R-:W-:Y:S05]  /*5240*/  @!P0 BRA `(.L_x_91) ;  /* 0x0000003800e08947 */ /* 0x008fea0003800000 */
.L_x_189:
[----:B------:R-:W4:Y:S02]  /*5250*/  SYNCS.PHASECHK.TRANS64.TRYWAIT P0, [UR21+0xa8], R2 ;  /* 0x0000a802ff0075a7 */ /* 0x000f240008001115 */
[----:B----4-:R-:W-:Y:S05]  /*5260*/  @!P0 BRA `(.L_x_92) ;  /* 0x0000003800f08947 */ /* 0x010fea0003800000 */
.L_x_191:
[----:B------:R-:W4:Y:S02]  /*5270*/  SYNCS.PHASECHK.TRANS64.TRYWAIT P0, [UR21+0xb0], R2 ;  /* 0x0000b002ff0075a7 */ /* 0x000f240008001115 */
[----:B----4-:R-:W-:Y:S05]  /*5280*/  @!P0 BRA `(.L_x_93) ;  /* 0x0000003c00008947 */ /* 0x010fea0003800000 */
.L_x_193:
[----:B---3--:R-:W-:-:S07]  /*5290*/  MOV R0, UR21 ;  /* 0x0000001500007c02 */ /* 0x008fce0008000f00 */
.L_x_94:
[----:B---3--:R-:W-:-:S04]  /*52a0*/  SHF.L.U32 R2, R15, 0x1f, RZ ;  /* 0x0000001f0f027819 */ /* 0x008fc800000006ff */
[----:B------:R3:W4:Y:S03]  /*52b0*/  SYNCS.PHASECHK.TRANS64.TRYWAIT P0, [R0+URZ+0xb8], R2 ;  /* 0x0000b802000075a7 */ /* 0x00072600080011ff */
[----:B----4-:R-:W-:Y:S05]  /*52c0*/  @!P0 NANOSLEEP.SYNCS 0x989680 ;  /* 0x009896800000895d */ /* 0x010fea0003900000 */
[----:B------:R-:W4:Y:S02]  /*52d0*/  @!P0 SYNCS.PHASECHK.TRANS64 P0, [R0+URZ+0xb8], R2 ;  /* 0x0000b802000085a7 */ /* 0x000f2400080010ff */
[----:B-12-4-:R-:W-:Y:S05]  /*52e0*/  @P0 EXIT ;  /* 0x000000000000094d */ /* 0x016fea0003800000 */
[----:B------:R-:W-:Y:S05]  /*52f0*/  BRA `(.L_x_94) ;  /* 0xfffffffc00e87947 */ /* 0x000fea000383ffff */
.L_x_79:
[----:B------:R-:W-:-:S06]  /*5300*/  UISETP.GE.AND UP0, UPT, UR17, 0x4, UPT ;  /* 0x000000041100788c */ /* 0x000fcc000bf06270 */
[----:B------:R-:W-:-:S13]  /*5310*/  PLOP3.LUT P0, PT, PT, PT, UP0, 0x80, 0x8 ;  /* 0x000000000008781c */ /* 0x000fda0003f0f008 */
[----:B------:R-:W-:Y:S05]  /*5320*/  @!P0 EXIT ;  /* 0x000000000000894d */ /* 0x000fea0003800000 */
[----:B------:R-:W1:Y:S08]  /*5330*/  S2UR UR4, SR_CgaCtaId ;  /* 0x00000000000479c3 */ /* 0x000e700000008800 */
[----:B------:R-:W-:Y:S01]  /*5340*/  BAR.SYNC.DEFER_BLOCKING 0x6, 0xa0 ;  /* 0x0182800000007b1d */ /* 0x000fe20000010000 */
[C---:B------:R-:W-:Y:S01]  /*5350*/  IMAD.SHL.U32 R2, R66.reuse, 0x10, RZ ;  /* 0x0000001042027824 */ /* 0x040fe200078e00ff */
[C---:B------:R-:W-:Y:S01]  /*5360*/  LOP3.LUT R67, R66.reuse, 0x60, RZ, 0xc0, !PT ;  /* 0x0000006042437812 */ /* 0x040fe200078ec0ff */
[C---:B------:R-:W-:Y:S01]  /*5370*/  IMAD.SHL.U32 R65, R66.reuse, 0x2, RZ ;  /* 0x0000000242417824 */ /* 0x040fe200078e00ff */
[C---:B------:R-:W-:Y:S01]  /*5380*/  LOP3.LUT R64, R66.reuse, 0x2, RZ, 0xc0, !PT ;  /* 0x0000000242407812 */ /* 0x040fe200078ec0ff */
[----:B------:R-:W-:Y:S01]  /*5390*/  IMAD.U32 R23, R66, 0x10000, RZ ;  /* 0x0001000042177824 */ /* 0x000fe200078e00ff */
[----:B------:R-:W-:-:S02]  /*53a0*/  UMOV UR45, 0x400 ;  /* 0x00000400002d7882 */ /* 0x000fc40000000000 */
[----:B------:R-:W2:Y:S01]  /*53b0*/  LDC.64 R50, c[0x0][0x8b0] ;  /* 0x00022c00ff327b82 */ /* 0x000ea20000000a00 */
[----:B------:R-:W-:Y:S01]  /*53c0*/  LOP3.LUT R3, R2, 0x60, RZ, 0xc0, !PT ;  /* 0x0000006002037812 */ /* 0x000fe200078ec0ff */
[----:B------:R-:W-:Y:S01]  /*53d0*/  HFMA2 R58, -RZ, RZ, 0, 0 ;  /* 0x00000000ff3a7431 */ /* 0x000fe200000001ff */
[----:B------:R-:W-:Y:S01]  /*53e0*/  LOP3.LUT R66, R66, 0x4, RZ, 0xc0, !PT ;  /* 0x0000000442427812 */ /* 0x000fe200078ec0ff */
[----:B------:R-:W-:Y:S01]  /*53f0*/  IMAD.MOV.U32 R62, RZ, RZ, 0x1 ;  /* 0x00000001ff3e7424 */ /* 0x000fe200078e00ff */
[----:B------:R-:W-:Y:S01]  /*5400*/  LOP3.LUT R65, R3, 0xc, R65, 0xf8, !PT ;  /* 0x0000000c03417812 */ /* 0x000fe200078ef841 */
[----:B------:R-:W-:Y:S01]  /*5410*/  IMAD.MOV.U32 R22, RZ, RZ, RZ ;  /* 0x000000ffff167224 */ /* 0x000fe200078e00ff */
[----:B------:R-:W-:Y:S01]  /*5420*/  LOP3.LUT R23, R23, 0x600000, RZ, 0xc0, !PT ;  /* 0x0060000017177812 */ /* 0x000fe200078ec0ff */
[----:B------:R-:W3:Y:S01]  /*5430*/  LDC.64 R48, c[0x0][0x8a8] ;  /* 0x00022a00ff307b82 */ /* 0x000ee20000000a00 */
[----:B------:R-:W-:Y:S02]  /*5440*/  LOP3.LUT R65, R65, 0x790, R2, 0xf8, !PT ;  /* 0x0000079041417812 */ /* 0x000fe400078ef802 */
[----:B------:R-:W-:Y:S01]  /*5450*/  CS2R R60, SRZ ;  /* 0x00000000003c7805 */ /* 0x000fe2000001ff00 */
[----:B------:R-:W4:Y:S01]  /*5460*/  LDCU UR59, c[0x0][0x370] ;  /* 0x00006e00ff3b77ac */ /* 0x000f220008000800 */
[----:B------:R-:W2:Y:S01]  /*5470*/  LDCU UR43, c[0x0][0xb0c] ;  /* 0x00016180ff2b77ac */ /* 0x000ea20008000800 */
[----:B-1----:R-:W-:Y:S01]  /*5480*/  ULEA UR45, UR4, UR45, 0x18 ;  /* 0x0000002d042d7291 */ /* 0x002fe2000f8ec0ff */
[----:B------:R-:W1:Y:S03]  /*5490*/  LDCU UR39, c[0x0][0xb30] ;  /* 0x00016600ff2777ac */ /* 0x000e660008000800 */
[----:B------:R-:W-:Y:S01]  /*54a0*/  UIADD3 UR4, UPT, UPT, UR45, 0x200, URZ ;  /* 0x000002002d047890 */ /* 0x000fe2000fffe0ff */
[----:B------:R-:W1:Y:S04]  /*54b0*/  LDCU.64 UR56, c[0x0][0x888] ;  /* 0x00011100ff3877ac */ /* 0x000e680008000a00 */
[----:B------:R-:W4:Y:S01]  /*54c0*/  LDS R0, [UR45+0x180] ;  /* 0x0001802dff007984 */ /* 0x000f220008000800 */
[----:B------:R-:W-:Y:S01]  /*54d0*/  IMAD.U32 R56, RZ, RZ, UR4 ;  /* 0x00000004ff387e24 */ /* 0x000fe2000f8e00ff */
[----:B------:R-:W1:Y:S04]  /*54e0*/  LDCU.64 UR40, c[0x0][0xb28] ;  /* 0x00016500ff2877ac */ /* 0x000e680008000a00 */
[----:B------:R-:W-:Y:S01]  /*54f0*/  LEA R65, R65, R56, 0x2 ;  /* 0x0000003841417211 */ /* 0x000fe200078e10ff */
[----:B------:R-:W1:Y:S04]  /*5500*/  LDCU.64 UR62, c[0x0][0x890] ;  /* 0x00011200ff3e77ac */ /* 0x000e680008000a00 */
[--C-:B------:R-:W-:Y:S01]  /*5510*/  IMAD R64, R64, -0x10, R65.reuse ;  /* 0xfffffff040407824 */ /* 0x100fe200078e0241 */
[----:B------:R-:W1:Y:S01]  /*5520*/  LDCU.128 UR52, c[0x0][0xb10] ;  /* 0x00016200ff3477ac */ /* 0x000e620008000c00 */
[----:B------:R-:W-:Y:S01]  /*5530*/  IMAD R63, R66, -0x10, R65 ;  /* 0xfffffff0423f7824 */ /* 0x000fe200078e0241 */
[----:B------:R-:W1:Y:S01]  /*5540*/  LDCU UR58, c[0x0][0x374] ;  /* 0x00006e80ff3a77ac */ /* 0x000e620008000800 */
[----:B------:R-:W-:Y:S01]  /*5550*/  UMOV UR47, URZ ;  /* 0x000000ff002f7c82 */ /* 0x000fe20008000000 */
[----:B------:R-:W-:Y:S01]  /*5560*/  UMOV UR46, URZ ;  /* 0x000000ff002e7c82 */ /* 0x000fe20008000000 */
[----:B-1234-:R-:W-:-:S07]  /*5570*/  IADD3 R23, PT, PT, R0, R23, RZ ;  /* 0x0000001700177210 */ /* 0x01efce0007ffe0ff */
.L_x_138:
[----:B------:R-:W-:Y:S02]  /*5580*/  LEA R3, R58, UR45, 0x3 ;  /* 0x0000002d3a037c11 */ /* 0x000fe4000f8e18ff */
[----:B------:R-:W-:Y:S02]  /*5590*/  SHF.L.U32 R0, R60, 0x1f, RZ ;  /* 0x0000001f3c007819 */ /* 0x000fe400000006ff */
[----:B-1----:R-:W-:Y:S02]  /*55a0*/  LEA R4, R58, UR45, 0x4 ;  /* 0x0000002d3a047c11 */ /* 0x002fe4000f8e20ff */
[----:B------:R-:W1:Y:S02]  /*55b0*/  SYNCS.PHASECHK.TRANS64.TRYWAIT P0, [R3+URZ+0xd0], R0 ;  /* 0x0000d000030075a7 */ /* 0x000e6400080011ff */
[----:B-12---:R-:W-:Y:S05]  /*55c0*/  @!P0 BRA `(.L_x_95) ;  /* 0x0000003800488947 */ /* 0x006fea0003800000 */
.L_x_194:
        /* <DEDUP_REMOVED lines=8> */
[----:B--2---:R-:W-:Y:S11]  /*5650*/  LOP3.LUT P0, RZ, R6, 0x1, RZ, 0xc0, !PT ;  /* 0x0000000106ff7812 */ /* 0x004ff6000780c0ff */
[----:B------:R-:W-:Y:S02]  /*5660*/  @!UPT UIADD3 URZ, UPT, UPT, URZ, URZ, URZ ;  /* 0x000000fffffff290 */ /* 0x000fe4000fffe0ff */
[----:B---3--:R-:W-:Y:S01]  /*5670*/  VOTEU.ANY UP1, P0 ;  /* 0x0000000000ff7886 */ /* 0x008fe20000020100 */
[----:B------:R-:W-:Y:S01]  /*5680*/  PLOP3.LUT P0, PT, PT, PT, UP1, 0x80, 0x8 ;  /* 0x000000000008781c */ /* 0x000fe20003f0f018 */
[----:B------:R-:W-:Y:S11]  /*5690*/  UP2UR UR61, UPR, URZ, 0x2 ;  /* 0x00000002ff3d7883 */ /* 0x000ff60008000000 */
[----:B------:R-:W-:Y:S01]  /*56a0*/  @!UPT UIADD3 URZ, UPT, UPT, URZ, URZ, URZ ;  /* 0x000000fffffff290 */ /* 0x000fe2000fffe0ff */
[----:B-1----:R-:W-:Y:S02]  /*56b0*/  @P0 SHF.R.U32.HI R0, RZ, 0x10, R5 ;  /* 0x00000010ff000819 */ /* 0x002fe40000011605 */
        /* <DEDUP_REMOVED lines=12> */
[----:B------:R-:W2:Y:S01]  /*5780*/  LDCU UR12, c[0x0][0xb20] ;  /* 0x00016400ff0c77ac */ /* 0x000ea20008000800 */
[----:B------:R-:W-:Y:S02]  /*5790*/  UIMAD.WIDE.U32 UR4, UR58, UR55, URZ ;  /* 0x000000373a0472a5 */ /* 0x000fe4000f8e00ff */
[----:B------:R-:W-:Y:S02]  /*57a0*/  UIMAD.WIDE.U32 UR6, UR59, UR52, URZ ;  /* 0x000000343b0672a5 */ /* 0x000fe4000f8e00ff */
[----:B------:R-:W-:Y:S02]  /*57b0*/  UISETP.NE.AND UP0, UPT, UR54, 0x1, UPT ;  /* 0x000000013600788c */ /* 0x000fe4000bf05270 */
[----:B------:R-:W-:Y:S02]  /*57c0*/  UIMAD.WIDE.U32 UR8, UR37, UR55, URZ ;  /* 0x00000037250872a5 */ /* 0x000fe4000f8e00ff */
[----:B------:R-:W-:Y:S02]  /*57d0*/  UIMAD.WIDE.U32 UR10, UR38, UR52, URZ ;  /* 0x00000034260a72a5 */ /* 0x000fe4000f8e00ff */
[----:B------:R-:W-:Y:S02]  /*57e0*/  UISETP.NE.AND UP1, UPT, UR43, 0x1, UPT ;  /* 0x000000012b00788c */ /* 0x000fe4000bf25270 */
[----:B------:R-:W-:Y:S01]  /*57f0*/  UISETP.NE.AND UP2, UPT, UR42, 0x1, UPT ;  /* 0x000000012a00788c */ /* 0x000fe2000bf45270 */
[----:B------:R-:W-:Y:S02]  /*5800*/  UMOV UR4, UR5 ;  /* 0x0000000500047c82 */ /* 0x000fe40008000000 */
[----:B--2---:R-:W-:Y:S03]  /*5810*/  USHF.R.U32.HI UR5, URZ, UR12, UR4 ;  /* 0x0000000cff057299 */ /* 0x004fe60008011604 */
[----:B------:R-:W-:Y:S02]  /*5820*/  UMOV UR4, UR7 ;  /* 0x0000000700047c82 */ /* 0x000fe40008000000 */
[----:B------:R-:W-:Y:S02]  /*5830*/  USHF.R.U32.HI UR7, URZ, UR53, UR4 ;  /* 0x00000035ff077299 */ /* 0x000fe40008011604 */
[----:B------:R-:W-:Y:S02]  /*5840*/  USEL UR4, UR58, UR5, !UP0 ;  /* 0x000000053a047287 */ /* 0x000fe4000c000000 */
[----:B------:R-:W-:Y:S01]  /*5850*/  USEL UR7, UR59, UR7, !UP1 ;  /* 0x000000073b077287 */ /* 0x000fe2000c800000 */
[----:B------:R-:W-:Y:S01]  /*5860*/  UMOV UR5, UR9 ;  /* 0x0000000900057c82 */ /* 0x000fe20008000000 */
[----:B------:R-:W-:Y:S02]  /*5870*/  UIMAD.WIDE.U32 UR8, UR4, UR40, URZ ;  /* 0x00000028040872a5 */ /* 0x000fe4000f8e00ff */
[----:B------:R-:W-:Y:S03]  /*5880*/  USHF.R.U32.HI UR6, URZ, UR12, UR5 ;  /* 0x0000000cff067299 */ /* 0x000fe60008011605 */
[----:B------:R-:W-:Y:S01]  /*5890*/  UMOV UR5, UR11 ;  /* 0x0000000b00057c82 */ /* 0x000fe20008000000 */
[----:B------:R-:W-:Y:S02]  /*58a0*/  UIMAD.WIDE.U32 UR10, UR7, UR40, URZ ;  /* 0x00000028070a72a5 */ /* 0x000fe4000f8e00ff */
[----:B------:R-:W-:Y:S02]  /*58b0*/  USHF.R.U32.HI UR12, URZ, UR53, UR5 ;  /* 0x00000035ff0c7299 */ /* 0x000fe40008011605 */
[----:B------:R-:W-:Y:S01]  /*58c0*/  USEL UR6, UR37, UR6, !UP0 ;  /* 0x0000000625067287 */ /* 0x000fe2000c000000 */
[----:B------:R-:W-:Y:S02]  /*58d0*/  UMOV UR5, UR9 ;  /* 0x0000000900057c82 */ /* 0x000fe40008000000 */
[----:B------:R-:W-:Y:S01]  /*58e0*/  UMOV UR10, UR11 ;  /* 0x0000000b000a7c82 */ /* 0x000fe20008000000 */
[----:B------:R-:W-:Y:S02]  /*58f0*/  @UP2 USHF.R.U32.HI UR4, URZ, UR41, UR5 ;  /* 0x00000029ff042299 */ /* 0x000fe40008011605 */
[----:B------:R-:W-:Y:S02]  /*5900*/  @UP2 USHF.R.U32.HI UR7, URZ, UR41, UR10 ;  /* 0x00000029ff072299 */ /* 0x000fe4000801160a */
[----:B------:R-:W-:Y:S02]  /*5910*/  UIMAD UR4, UR42, UR4, URZ ;  /* 0x000000042a0472a4 */ /* 0x000fe4000f8e02ff */
        /* <DEDUP_REMOVED lines=8> */
[----:B------:R-:W-:Y:S02]  /*59a0*/  USEL UR11, UR6, UR4, !UP2 ;  /* 0x00000004060b7287 */ /* 0x000fe4000d000000 */
[----:B------:R-:W-:Y:S02]  /*59b0*/  UIADD3 UR8, UPT, UPT, -UR5, URZ, URZ ;  /* 0x000000ff05087290 */ /* 0x000fe4000fffe1ff */
[----:B------:R-:W-:Y:S01]  /*59c0*/  UIADD3 UR10, UPT, UPT, -UR11, URZ, URZ ;  /* 0x000000ff0b0a7290 */ /* 0x000fe2000fffe1ff */
[----:B------:R-:W-:Y:S01]  /*59d0*/  @!UP0 UMOV UR4, UR9 ;  /* 0x0000000900048c82 */ /* 0x000fe20008000000 */
[----:B------:R-:W-:Y:S02]  /*59e0*/  UIADD3 UR9, UPT, UPT, -UR6, URZ, URZ ;  /* 0x000000ff06097290 */ /* 0x000fe4000fffe1ff */
[----:B------:R-:W-:Y:S02]  /*59f0*/  @!UP0 USHF.R.U32.HI UR4, URZ, UR41, UR4 ;  /* 0x00000029ff048299 */ /* 0x000fe40008011604 */
[----:B------:R-:W-:Y:S02]  /*5a00*/  UIMAD UR10, UR42, UR10, UR6 ;  /* 0x0000000a2a0a72a4 */ /* 0x000fe4000f8e0206 */
[----:B------:R-:W-:Y:S04]  /*5a10*/  @!UP0 USEL UR4, UR5, UR4, !UP2 ;  /* 0x0000000405048287 */ /* 0x000fe8000d000000 */
[----:B------:R-:W-:Y:S02]  /*5a20*/  @!UP0 UIMAD UR10, UR7, UR10, UR4 ;  /* 0x0000000a070a82a4 */ /* 0x000fe4000f8e0204 */
[----:B------:R-:W-:Y:S02]  /*5a30*/  @!UP0 UIADD3 UR11, UPT, UPT, UR11, -UR4, URZ ;  /* 0x800000040b0b8290 */ /* 0x000fe4000fffe0ff */
[----:B------:R-:W-:Y:S02]  /*5a40*/  UIMAD UR7, UR43, UR8, UR38 ;  /* 0x000000082b0772a4 */ /* 0x000fe4000f8e0226 */
[----:B------:R-:W-:Y:S02]  /*5a50*/  @!UP0 UIMAD UR6, UR11, UR42, UR5 ;  /* 0x0000002a0b0682a4 */ /* 0x000fe4000f8e0205 */
[----:B------:R-:W-:Y:S01]  /*5a60*/  UIMAD UR4, UR54, UR9, UR37 ;  /* 0x00000009360472a4 */ /* 0x000fe2000f8e0225 */
[----:B------:R-:W-:Y:S02]  /*5a70*/  @!UP0 UMOV UR5, UR10 ;  /* 0x0000000a00058c82 */ /* 0x000fe40008000000 */
[----:B------:R-:W-:Y:S02]  /*5a80*/  UIMAD UR38, UR5, UR43, UR7 ;  /* 0x0000002b052672a4 */ /* 0x000fe4000f8e0207 */
[----:B------:R-:W-:Y:S11]  /*5a90*/  UIMAD UR37, UR6, UR54, UR4 ;  /* 0x00000036062572a4 */ /* 0x000ff6000f8e0204 */
[----:B------:R-:W-:Y:S01]  /*5aa0*/  @!UPT UIADD3 URZ, UPT, UPT, URZ, URZ, URZ ;  /* 0x000000fffffff290 */ /* 0x000fe2000fffe0ff */
.L_x_96:
[----:B------:R-:W-:Y:S01]  /*5ab0*/  UISETP.NE.AND UP0, UPT, UR39, 0x1, UPT ;  /* 0x000000012700788c */ /* 0x000fe2000bf05270 */
[----:B------:R-:W-:Y:S01]  /*5ac0*/  LOP3.LUT P0, RZ, R56, 0x1b0, RZ, 0xc0, !PT ;  /* 0x000001b038ff7812 */ /* 0x000fe2000780c0ff */
[----:B------:R-:W-:Y:S01]  /*5ad0*/  USHF.L.U32 UR50, UR16, 0x7, URZ ;  /* 0x0000000710327899 */ /* 0x000fe200080006ff */
[----:B------:R-:W-:Y:S01]  /*5ae0*/  BSSY.RECONVERGENT B6, `(.L_x_97) ;  /* 0x0000034000067945 */ /* 0x000fe20003800200 */
[----:B------:R-:W-:Y:S01]  /*5af0*/  USHF.L.U32 UR49, UR20, 0x6, URZ ;  /* 0x0000000614317899 */ /* 0x000fe200080006ff */
[----:B------:R-:W-:Y:S06]  /*5b00*/  IADD3 R58, PT, PT, R58, 0x1, RZ ;  /* 0x000000013a3a7810 */ /* 0x000fec0007ffe0ff */
[----:B------:R-:W2:Y:S01]  /*5b10*/  @!UP0 LDCU.128 UR12, c[0x0][0xb10] ;  /* 0x00016200ff0c87ac */ /* 0x000ea20008000c00 */
[----:B------:R-:W3:Y:S01]  /*5b20*/  @!UP0 LDCU UR5, c[0x0][0xb0c] ;  /* 0x00016180ff0587ac */ /* 0x000ee20008000800 */
[----:B------:R-:W4:Y:S01]  /*5b30*/  @!UP0 LDCU UR10, c[0x0][0xb20] ;  /* 0x00016400ff0a87ac */ /* 0x000f220008000800 */
[----:B--2---:R-:W-:Y:S02]  /*5b40*/  UIMAD.WIDE.U32 UR8, UR38, UR12, URZ ;  /* 0x0000000c260872a5 */ /* 0x004fe4000f8e00ff */
[----:B------:R-:W-:Y:S02]  /*5b50*/  UIMAD.WIDE.U32 UR6, UR37, UR15, URZ ;  /* 0x0000000f250672a5 */ /* 0x000fe4000f8e00ff */
[----:B------:R-:W-:Y:S03]  /*5b60*/  @!UP0 UISETP.NE.AND UP1, UPT, UR14, 0x1, UPT ;  /* 0x000000010e00888c */ /* 0x000fe6000bf25270 */
[----:B------:R-:W-:Y:S01]  /*5b70*/  @!UP0 UMOV UR4, UR9 ;  /* 0x0000000900048c82 */ /* 0x000fe20008000000 */
[----:B---3--:R-:W-:Y:S02]  /*5b80*/  @!UP0 UISETP.NE.AND UP2, UPT, UR5, 0x1, UPT ;  /* 0x000000010500888c */ /* 0x008fe4000bf45270 */
[----:B------:R-:W-:Y:S01]  /*5b90*/  @!UP0 USHF.R.U32.HI UR4, URZ, UR13, UR4 ;  /* 0x0000000dff048299 */ /* 0x000fe20008011604 */
[----:B------:R-:W-:Y:S02]  /*5ba0*/  @!UP0 UMOV UR6, UR7 ;  /* 0x0000000700068c82 */ /* 0x000fe40008000000 */
[----:B----4-:R-:W-:Y:S02]  /*5bb0*/  @!UP0 USHF.R.U32.HI UR6, URZ, UR10, UR6 ;  /* 0x0000000aff068299 */ /* 0x010fe40008011606 */
[----:B------:R-:W-:Y:S02]  /*5bc0*/  @!UP0 USEL UR7, UR38, UR4, !UP2 ;  /* 0x0000000426078287 */ /* 0x000fe4000d000000 */
[----:B------:R-:W-:Y:S04]  /*5bd0*/  @!UP0 USEL UR6, UR37, UR6, !UP1 ;  /* 0x0000000625068287 */ /* 0x000fe8000c800000 */
[----:B------:R-:W-:Y:S02]  /*5be0*/  @!UP0 UIADD3 UR4, UPT, UPT, -UR7, UR6, URZ ;  /* 0x0000000607048290 */ /* 0x000fe4000fffe1ff */
[----:B------:R-:W-:Y:S02]  /*5bf0*/  @!UP0 UIADD3 UR6, UPT, UPT, UR7, -UR6, URZ ;  /* 0x8000000607068290 */ /* 0x000fe4000fffe0ff */
[----:B------:R-:W-:Y:S02]  /*5c00*/  @!UP0 UIMAD UR38, UR4, UR5, UR38 ;  /* 0x00000005042682a4 */ /* 0x000fe4000f8e0226 */
[----:B------:R-:W-:Y:S01]  /*5c10*/  @!UP0 UIMAD UR37, UR6, UR14, UR37 ;  /* 0x0000000e062582a4 */ /* 0x000fe2000f8e0225 */
[----:B------:R-:W-:Y:S11]  /*5c20*/  @!P0 BRA `(.L_x_98) ;  /* 0x00000000007c8947 */ /* 0x000ff60003800000 */
[----:B------:R-:W2:Y:S01]  /*5c30*/  LDCU.64 UR8, c[0x4][0x80] ;  /* 0x01001000ff0877ac */ /* 0x000ea20008000a00 */
[----:B------:R-:W-:Y:S01]  /*5c40*/  MOV R2, 0x0 ;  /* 0x0000000000027802 */ /* 0x000fe20000000f00 */
[----:B------:R-:W-:Y:S02]  /*5c50*/  HFMA2 R12, -RZ, RZ, 0, 5.9604644775390625e-08 ;  /* 0x00000001ff0c7431 */ /* 0x000fe400000001ff */
[----:B------:R-:W-:Y:S01]  /*5c60*/  IMAD.MOV.U32 R8, RZ, RZ, 0x70 ;  /* 0x00000070ff087424 */ /* 0x000fe200078e00ff */
[----:B------:R3:W4:Y:S01]  /*5c70*/  LDC.64 R14, c[0x4][R2] ;  /* 0x01000000020e7b82 */ /* 0x0007220000000a00 */
[----:B------:R-:W1:Y:S01]  /*5c80*/  LDCU.64 UR6, c[0x4][0x88] ;  /* 0x01001100ff0677ac */ /* 0x000e620008000a00 */
[----:B------:R-:W-:Y:S01]  /*5c90*/  IMAD.MOV.U32 R13, RZ, RZ, RZ ;  /* 0x000000ffff0d7224 */ /* 0x000fe200078e00ff */
[----:B------:R-:W1:Y:S01]  /*5ca0*/  LDCU.64 UR4, c[0x4][0x8] ;  /* 0x01000100ff0477ac */ /* 0x000e620008000a00 */
[----:B--2---:R-:W-:Y:S01]  /*5cb0*/  MOV R5, UR9 ;  /* 0x0000000900057c02 */ /* 0x004fe20008000f00 */
[----:B------:R-:W-:Y:S01]  /*5cc0*/  IMAD.U32 R4, RZ, RZ, UR8 ;  /* 0x00000008ff047e24 */ /* 0x000fe2000f8e00ff */
[----:B-1----:R-:W-:Y:S01]  /*5cd0*/  MOV R7, UR7 ;  /* 0x0000000700077c02 */ /* 0x002fe20008000f00 */
[----:B------:R-:W-:Y:S01]  /*5ce0*/  IMAD.U32 R6, RZ, RZ, UR6 ;  /* 0x00000006ff067e24 */ /* 0x000fe2000f8e00ff */
[----:B------:R-:W-:Y:S01]  /*5cf0*/  MOV R11, UR5 ;  /* 0x00000005000b7c02 */ /* 0x000fe20008000f00 */
[----:B------:R-:W-:Y:S02]  /*5d00*/  IMAD.U32 R10, RZ, RZ, UR4 ;  /* 0x00000004ff0a7e24 */ /* 0x000fe4000f8e00ff */
[----:B------:R-:W-:Y:S07]  /*5d10*/  LEPC R20, `(.L_x_99) ;  /* 0x000000001014794e */ /* 0x000fee0000000000 */
[----:B---345:R-:W-:Y:S05]  /*5d20*/  CALL.ABS.NOINC R14 ;  /* 0x000000000e007343 */ /* 0x038fea0003c00000 */
.L_x_99:
[----:B------:R-:W1:Y:S01]  /*5d30*/  LDCU.64 UR8, c[0x4][0x80] ;  /* 0x01001000ff0877ac */ /* 0x000e620008000a00 */
[----:B------:R-:W2:Y:S01]  /*5d40*/  LDC.64 R2, c[0x4][R2] ;  /* 0x0100000002027b82 */ /* 0x000ea20000000a00 */
[----:B------:R-:W-:Y:S02]  /*5d50*/  HFMA2 R12, -RZ, RZ, 0, 5.9604644775390625e-08 ;  /* 0x00000001ff0c7431 */ /* 0x000fe400000001ff */
[----:B------:R-:W-:Y:S02]  /*5d60*/  IMAD.MOV.U32 R8, RZ, RZ, 0x70 ;  /* 0x00000070ff087424 */ /* 0x000fe400078e00ff */
[----:B------:R-:W-:Y:S01]  /*5d70*/  IMAD.MOV.U32 R13, RZ, RZ, RZ ;  /* 0x000000ffff0d7224 */ /* 0x000fe200078e00ff */
[----:B------:R-:W3:Y:S01]  /*5d80*/  LDCU.64 UR6, c[0x4][0x88] ;  /* 0x01001100ff0677ac */ /* 0x000ee20008000a00 */
[----:B------:R-:W4:Y:S01]  /*5d90*/  LDCU.64 UR4, c[0x4][0x8] ;  /* 0x01000100ff0477ac */ /* 0x000f220008000a00 */
[----:B-1----:R-:W-:Y:S02]  /*5da0*/  MOV R4, UR8 ;  /* 0x0000000800047c02 */ /* 0x002fe40008000f00 */
[----:B------:R-:W-:Y:S02]  /*5db0*/  MOV R5, UR9 ;  /* 0x0000000900057c02 */ /* 0x000fe40008000f00 */
[----:B---3--:R-:W-:Y:S01]  /*5dc0*/  MOV R7, UR7 ;  /* 0x0000000700077c02 */ /* 0x008fe20008000f00 */
[----:B------:R-:W-:Y:S01]  /*5dd0*/  IMAD.U32 R6, RZ, RZ, UR6 ;  /* 0x00000006ff067e24 */ /* 0x000fe2000f8e00ff */
[----:B----4-:R-:W-:Y:S01]  /*5de0*/  MOV R11, UR5 ;  /* 0x00000005000b7c02 */ /* 0x010fe20008000f00 */
[----:B------:R-:W-:Y:S02]  /*5df0*/  IMAD.U32 R10, RZ, RZ, UR4 ;  /* 0x00000004ff0a7e24 */ /* 0x000fe4000f8e00ff */
[----:B------:R-:W-:Y:S07]  /*5e00*/  LEPC R20, `(.L_x_98) ;  /* 0x000000001014794e */ /* 0x000fee0000000000 */
[----:B--2---:R-:W-:Y:S05]  /*5e10*/  CALL.ABS.NOINC R2 ;  /* 0x0000000002007343 */ /* 0x004fea0003c00000 */
.L_x_98:
[----:B------:R-:W-:Y:S05]  /*5e20*/  BSYNC.RECONVERGENT B6 ;  /* 0x0000000000067941 */ /* 0x000fea0003800200 */
.L_x_97:
[----:B------:R-:W-:Y:S01]  /*5e30*/  R2UR UR4, R55 ;  /* 0x00000000370472ca */ /* 0x000fe200000e0000 */
[----:B------:R-:W-:Y:S01]  /*5e40*/  UISETP.NE.U32.AND UP0, UPT, UR62, URZ, UPT ;  /* 0x000000ff3e00728c */ /* 0x000fe2000bf05070 */
[----:B------:R-:W-:Y:S02]  /*5e50*/  ISETP.NE.U32.AND P4, PT, R50, RZ, PT ;  /* 0x000000ff3200720c */ /* 0x000fe40003f85070 */
[----:B------:R-:W-:Y:S01]  /*5e60*/  ISETP.NE.U32.AND P2, PT, RZ, UR56, PT ;  /* 0x00000038ff007c0c */ /* 0x000fe2000bf45070 */
[----:B------:R-:W-:Y:S01]  /*5e70*/  UISETP.NE.AND.EX UP1, UPT, UR63, URZ, UPT, UP0 ;  /* 0x000000ff3f00728c */ /* 0x000fe2000bf25300 */
[----:B------:R-:W-:Y:S01]  /*5e80*/  ISETP.NE.AND.EX P4, PT, R51, RZ, PT, P4 ;  /* 0x000000ff3300720c */ /* 0x000fe20003f85340 */
[----:B------:R-:W-:Y:S01]  /*5e90*/  UPLOP3.LUT UP0, UPT, UPT, UPT, UPT, 0x40, 0x4 ;  /* 0x000000000004789c */ /* 0x000fe20003f0e870 */
[----:B------:R-:W-:Y:S05]  /*5ea0*/  ISETP.NE.AND.EX P2, PT, RZ, UR57, PT, P2 ;  /* 0x00000039ff007c0c */ /* 0x000fea000bf45320 */
[----:B------:R-:W-:Y:S06]  /*5eb0*/  UISETP.NE.AND UP2, UPT, UR4, URZ, UPT ;  /* 0x000000ff0400728c */ /* 0x000fec000bf45270 */
[----:B------:R-:W-:Y:S05]  /*5ec0*/  PLOP3.LUT P1, PT, PT, PT, UP2, 0x80, 0x8 ;  /* 0x000000000008781c */ /* 0x000fea0003f2f028 */
[----:B------:R-:W-:Y:S06]  /*5ed0*/  @UP2 UPLOP3.LUT UP0, UPT, UPT, UPT, UP1, 0x80, 0x8 ;  /* 0x000000000008289c */ /* 0x000fec0003f0f010 */
[----:B------:R-:W-:Y:S01]  /*5ee0*/  PLOP3.LUT P0, PT, PT, PT, UP0, 0x80, 0x8 ;  /* 0x000000000008781c */ /* 0x000fe20003f0f008 */
[----:B------:R-:W-:Y:S01]  /*5ef0*/  @!UPT UIADD3 URZ, UPT, UPT, URZ, URZ, URZ ;  /* 0x000000fffffff290 */ /* 0x000fe2000fffe0ff */
[----:B------:R-:W-:Y:S11]  /*5f00*/  BRA.U !UP1, `(.L_x_100) ;  /* 0x00000001093c7547 */ /* 0x000ff6000b800000 */
[----:B------:R-:W-:Y:S01]  /*5f10*/  UISETP.NE.U32.AND UP0, UPT, UR56, URZ, UPT ;  /* 0x000000ff3800728c */ /* 0x000fe2000bf05070 */
[----:B-1----:R-:W-:Y:S01]  /*5f20*/  HFMA2 R0, -RZ, RZ, 0, 5.9604644775390625e-08 ;  /* 0x00000001ff007431 */ /* 0x002fe200000001ff */
[----:B------:R-:W1:Y:S01]  /*5f30*/  LDCU.64 UR8, c[0x0][0x358] ;  /* 0x00006b00ff0877ac */ /* 0x000e620008000a00 */
[----:B------:R-:W-:Y:S01]  /*5f40*/  IMAD.MOV.U32 R26, RZ, RZ, 0x1 ;  /* 0x00000001ff1a7424 */ /* 0x000fe200078e00ff */
[----:B------:R-:W-:Y:S06]  /*5f50*/  UISETP.NE.AND.EX UP0, UPT, UR57, URZ, UPT, UP0 ;  /* 0x000000ff3900728c */ /* 0x000fec000bf05300 */
[----:B------:R-:W-:Y:S05]  /*5f60*/  PLOP3.LUT P3, PT, PT, PT, UP0, 0x80, 0x8 ;  /* 0x000000000008781c */ /* 0x000fea0003f6f008 */
[----:B------:R-:W2:Y:S01]  /*5f70*/  @UP0 LDCU.64 UR4, c[0x0][0x888] ;  /* 0x00011100ff0407ac */ /* 0x000ea20008000a00 */
[----:B------:R-:W-:Y:S07]  /*5f80*/  @UP0 UIMAD UR6, UR36, UR62, URZ ;  /* 0x0000003e240602a4 */ /* 0x000fee000f8e02ff */
[----:B------:R-:W-:Y:S01]  /*5f90*/  @!P3 PRMT R26, R0, 0x7610, R26 ;  /* 0x00007610001ab816 */ /* 0x000fe2000000001a */
[----:B--2---:R-:W-:Y:S06]  /*5fa0*/  @UP0 UIMAD.WIDE UR4, UR6, 0x4, UR4 ;  /* 0x00000004060408a5 */ /* 0x004fec000f8e0204 */
[----:B------:R-:W-:Y:S01]  /*5fb0*/  IMAD.U32 R2, RZ, RZ, UR4 ;  /* 0x00000004ff027e24 */ /* 0x000fe2000f8e00ff */
[----:B------:R-:W-:Y:S04]  /*5fc0*/  MOV R3, UR5 ;  /* 0x0000000500037c02 */ /* 0x000fe80008000f00 */
[----:B------:R-:W2:Y:S01]  /*5fd0*/  @!UP0 LDCU UR4, c[0x0][0x880] ;  /* 0x00011000ff0487ac */ /* 0x000ea20008000800 */
[----:B-1---5:R3:W5:Y:S02]  /*5fe0*/  @P3 LDG.E R27, desc[UR8][R2.64] ;  /* 0x00000008021b3981 */ /* 0x022764000c1e1900 */
[----:B--23--:R-:W-:Y:S02]  /*5ff0*/  @!P3 IMAD.U32 R27, RZ, RZ, UR4 ;  /* 0x00000004ff1bbe24 */ /* 0x00cfe4000f8e00ff */
.L_x_100:
[----:B------:R-:W-:Y:S05]  /*6000*/  @!P4 BRA `(.L_x_101) ;  /* 0x000000000024c947 */ /* 0x000fea0003800000 */
[----:B------:R-:W-:Y:S01]  /*6010*/  ISETP.NE.U32.AND P3, PT, R48, RZ, PT ;  /* 0x000000ff3000720c */ /* 0x000fe20003f65070 */
[----:B------:R-:W2:Y:S03]  /*6020*/  LDCU.64 UR4, c[0x0][0x358] ;  /* 0x00006b00ff0477ac */ /* 0x000ea60008000a00 */
[----:B------:R-:W-:Y:S11]  /*6030*/  ISETP.NE.AND.EX P3, PT, R49, RZ, PT, P3 ;  /* 0x000000ff3100720c */ /* 0x000ff60003f65330 */
[----:B------:R-:W-:Y:S02]  /*6040*/  @!UPT UIADD3 URZ, UPT, UPT, URZ, URZ, URZ ;  /* 0x000000fffffff290 */ /* 0x000fe4000fffe0ff */
[----:B------:R-:W3:Y:S01]  /*6050*/  @P3 LDC.64 R2, c[0x0][0x8a8] ;  /* 0x00022a00ff023b82 */ /* 0x000ee20000000a00 */
[----:B-1----:R-:W-:Y:S04]  /*6060*/  @P3 IMAD R0, R50, UR36, RZ ;  /* 0x0000002432003c24 */ /* 0x002fe8000f8e02ff */
[----:B---3--:R-:W-:Y:S05]  /*6070*/  @P3 IMAD.WIDE R2, R0, 0x4, R2 ;  /* 0x0000000400023825 */ /* 0x008fea00078e0202 */
[----:B--2--5:R2:W5:Y:S02]  /*6080*/  @P3 LDG.E R24, desc[UR4][R2.64] ;  /* 0x0000000402183981 */ /* 0x024564000c1e1900 */
[----:B--2---:R-:W3:Y:S02]  /*6090*/  @!P3 LDC R24, c[0x0][0x8a0] ;  /* 0x00022800ff18bb82 */ /* 0x004ee40000000800 */
.L_x_101:
[----:B-----5:R-:W-:Y:S01]  /*60a0*/  FSETP.NEU.AND P3, PT, R27, RZ, PT ;  /* 0x000000ff1b00720b */ /* 0x020fe20003f6d000 */
[----:B------:R-:W-:Y:S01]  /*60b0*/  BSSY B1, `(.L_x_102) ;  /* 0x0000039000017945 */ /* 0x000fe20003800000 */
[----:B------:R-:W-:Y:S01]  /*60c0*/  SEL R3, RZ, 0xffffffff, P2 ;  /* 0xffffffffff037807 */ /* 0x000fe20001000000 */
[----:B------:R-:W-:Y:S01]  /*60d0*/  IMAD.MOV.U32 R72, RZ, RZ, 0x1 ;  /* 0x00000001ff487424 */ /* 0x000fe200078e00ff */
[----:B------:R-:W-:Y:S01]  /*60e0*/  @P1 LOP3.LUT P2, RZ, R26, 0xff, RZ, 0xc0, !PT ;  /* 0x000000ff1aff1812 */ /* 0x000fe2000784c0ff */
[----:B------:R-:W-:Y:S01]  /*60f0*/  IMAD R25, R22, 0x40, R23 ;  /* 0x0000004016197824 */ /* 0x000fe200078e0217 */
[----:B-1----:R-:W-:Y:S01]  /*6100*/  @P1 SEL R0, RZ, 0xffffffff, P3 ;  /* 0xffffffffff001807 */ /* 0x002fe20001800000 */
[----:B------:R-:W-:Y:S01]  /*6110*/  IMAD R59, R66, -0x10, R64 ;  /* 0xfffffff0423b7824 */ /* 0x000fe200078e0240 */
[----:B------:R-:W-:Y:S01]  /*6120*/  LOP3.LUT R62, R62, 0x1, RZ, 0x3c, !PT ;  /* 0x000000013e3e7812 */ /* 0x000fe200078e3cff */
[----:B------:R-:W-:Y:S01]  /*6130*/  IMAD.MOV.U32 R71, RZ, RZ, RZ ;  /* 0x000000ffff477224 */ /* 0x000fe200078e00ff */
[C---:B------:R-:W-:Y:S02]  /*6140*/  @P0 SEL R0, R3.reuse, R0, !P2 ;  /* 0x0000000003000207 */ /* 0x040fe40005000000 */
[----:B------:R-:W-:Y:S02]  /*6150*/  CS2R R46, SRZ ;  /* 0x00000000002e7805 */ /* 0x000fe4000001ff00 */
[----:B------:R-:W-:Y:S02]  /*6160*/  LEA R69, R22, UR45, 0x3 ;  /* 0x0000002d16457c11 */ /* 0x000fe4000f8e18ff */
[----:B------:R-:W-:Y:S02]  /*6170*/  CS2R R44, SRZ ;  /* 0x00000000002c7805 */ /* 0x000fe4000001ff00 */
[----:B------:R-:W-:Y:S02]  /*6180*/  @P1 LOP3.LUT R0, R0, 0x1, RZ, 0xc0, !PT ;  /* 0x0000000100001812 */ /* 0x000fe400078ec0ff */
[----:B------:R-:W-:Y:S02]  /*6190*/  CS2R R42, SRZ ;  /* 0x00000000002a7805 */ /* 0x000fe4000001ff00 */
[----:B------:R-:W-:Y:S02]  /*61a0*/  PLOP3.LUT P2, PT, PT, PT, UP1, 0x80, 0x8 ;  /* 0x000000000008781c */ /* 0x000fe40003f4f018 */
[----:B------:R-:W-:Y:S02]  /*61b0*/  CS2R R40, SRZ ;  /* 0x0000000000287805 */ /* 0x000fe4000001ff00 */
[----:B------:R-:W-:Y:S02]  /*61c0*/  ISETP.NE.U32.OR P5, PT, R0, 0x1, !P1 ;  /* 0x000000010000780c */ /* 0x000fe40004fa5470 */
[----:B------:R-:W-:Y:S02]  /*61d0*/  CS2R R38, SRZ ;  /* 0x0000000000267805 */ /* 0x000fe4000001ff00 */
[----:B------:R-:W-:Y:S02]  /*61e0*/  LOP3.LUT P4, R57, R26, 0xff, RZ, 0xc0, !PT ;  /* 0x000000ff1a397812 */ /* 0x000fe4000788c0ff */
[----:B------:R-:W-:Y:S02]  /*61f0*/  CS2R R36, SRZ ;  /* 0x0000000000247805 */ /* 0x000fe4000001ff00 */
[----:B------:R-:W-:Y:S02]  /*6200*/  SEL R2, RZ, 0xffffffff, P3 ;  /* 0xffffffffff027807 */ /* 0x000fe40001800000 */
[----:B------:R-:W-:Y:S02]  /*6210*/  CS2R R34, SRZ ;  /* 0x0000000000227805 */ /* 0x000fe4000001ff00 */
[----:B------:R-:W-:Y:S02]  /*6220*/  P2R R68, PR, RZ, 0x20 ;  /* 0x00000020ff447803 */ /* 0x000fe40000000000 */
[----:B------:R-:W-:Y:S02]  /*6230*/  CS2R R32, SRZ ;  /* 0x0000000000207805 */ /* 0x000fe4000001ff00 */
[----:B------:R-:W-:Y:S02]  /*6240*/  @P2 SEL R2, R3, R2, !P4 ;  /* 0x0000000203022207 */ /* 0x000fe40006000000 */
[----:B------:R-:W-:Y:S02]  /*6250*/  @P5 SHF.L.U32 R0, R62, 0x1f, RZ ;  /* 0x0000001f3e005819 */ /* 0x000fe400000006ff */
[----:B------:R-:W-:Y:S02]  /*6260*/  LOP3.LUT R2, R2, 0x1, RZ, 0xc0, !PT ;  /* 0x0000000102027812 */ /* 0x000fe400078ec0ff */
[----:B------:R1:W2:Y:S02]  /*6270*/  @P5 SYNCS.PHASECHK.TRANS64.TRYWAIT P1, [UR45+0x80], R0 ;  /* 0x00008000ff0055a7 */ /* 0x0002a4000802112d */
[----:B------:R-:W-:Y:S04]  /*6280*/  ISETP.NE.U32.AND P2, PT, R2, 0x1, PT ;  /* 0x000000010200780c */ /* 0x000fe80003f45070 */
[----:B------:R-:W-:Y:S02]  /*6290*/  P2R R73, PR, RZ, 0x4 ;  /* 0x00000004ff497803 */ /* 0x000fe40000000000 */
[----:B-1----:R-:W-:Y:S04]  /*62a0*/  SHF.L.U32 R0, R61, 0x1f, RZ ;  /* 0x0000001f3d007819 */ /* 0x002fe800000006ff */
[----:B------:R1:W4:Y:S01]  /*62b0*/  SYNCS.PHASECHK.TRANS64.TRYWAIT P0, [R69+URZ+0xf0], R0 ;  /* 0x0000f000450075a7 */ /* 0x00032200080011ff */
[----:B--2---:R-:W-:Y:S01]  /*62c0*/  @P5 SEL R72, RZ, 0x1, !P1 ;  /* 0x00000001ff485807 */ /* 0x004fe20004800000 */
[----:B-1----:R-:W-:Y:S06]  /*62d0*/  @!P5 BRA `(.L_x_103) ;  /* 0x000000000058d947 */ /* 0x002fec0003800000 */
[----:B------:R-:W-:Y:S01]  /*62e0*/  IMAD.MOV.U32 R46, RZ, RZ, RZ ;  /* 0x000000ffff2e7224 */ /* 0x000fe200078e00ff */
[----:B------:R-:W-:Y:S01]  /*62f0*/  ISETP.NE.AND P1, PT, R72, RZ, PT ;  /* 0x000000ff4800720c */ /* 0x000fe20003f25270 */
[----:B------:R-:W-:Y:S01]  /*6300*/  BSSY B0, `(.L_x_104) ;  /* 0x000000c000007945 */ /* 0x000fe20003800000 */
[----:B------:R-:W-:Y:S02]  /*6310*/  CS2R R34, SRZ ;  /* 0x0000000000227805 */ /* 0x000fe4000001ff00 */
[----:B------:R-:W-:Y:S02]  /*6320*/  CS2R R32, SRZ ;  /* 0x0000000000207805 */ /* 0x000fe4000001ff00 */
[----:B------:R-:W-:Y:S02]  /*6330*/  CS2R R38, SRZ ;  /* 0x0000000000267805 */ /* 0x000fe4000001ff00 */
[----:B------:R-:W-:Y:S02]  /*6340*/  CS2R R36, SRZ ;  /* 0x0000000000247805 */ /* 0x000fe4000001ff00 */
[----:B------:R-:W-:Y:S02]  /*6350*/  CS2R R42, SRZ ;  /* 0x00000000002a7805 */ /* 0x000fe4000001ff00 */
[----:B------:R-:W-:Y:S02]  /*6360*/  CS2R R40, SRZ ;  /* 0x0000000000287805 */ /* 0x000fe4000001ff00 */
[----:B------:R-:W-:Y:S01]  /*6370*/  CS2R R44, SRZ ;  /* 0x00000000002c7805 */ /* 0x000fe2000001ff00 */
[----:B------:R-:W-:Y:S06]  /*6380*/  @P1 BRA `(.L_x_105) ;  /* 0x00000000000c1947 */ /* 0x000fec0003800000 */
[----:B------:R-:W-:Y:S04]  /*6390*/  SHF.L.U32 R3, R62, 0x1f, RZ ;  /* 0x0000001f3e037819 */ /* 0x000fe800000006ff */
[----:B------:R-:W1:Y:S02]  /*63a0*/  SYNCS.PHASECHK.TRANS64.TRYWAIT P1, [UR45+0x80], R3 ;  /* 0x00008003ff0075a7 */ /* 0x000e64000802112d */
[----:B-1----:R-:W-:Y:S05]  /*63b0*/  @!P1 BRA `(.L_x_106) ;  /* 0x0000002800e09947 */ /* 0x002fea0003800000 */
.L_x_105:
[----:B------:R-:W-:Y:S05]  /*63c0*/  BSYNC B0 ;  /* 0x0000000000007941 */ /* 0x000fea0003800000 */
.L_x_104:
[----:B------:R-:W-:Y:S01]  /*63d0*/  ISETP.NE.AND P1, PT, R73, RZ, PT ;  /* 0x000000ff4900720c */ /* 0x000fe20003f25270 */
[----:B------:R-:W-:Y:S11]  /*63e0*/  HFMA2 R71, -RZ, RZ, 0, 5.9604644775390625e-08 ;  /* 0x00000001ff477431 */ /* 0x000ff600000001ff */
[----:B------:R-:W-:Y:S01]  /*63f0*/  @!UPT UIADD3 URZ, UPT, UPT, URZ, URZ, URZ ;  /* 0x000000fffffff290 */ /* 0x000fe2000fffe0ff */
[----:B------:R2:W1:Y:S04]  /*6400*/  @P1 LDS.128 R32, [R65] ;  /* 0x0000000041201984 */ /* 0x0004680000000c00 */
[----:B------:R2:W1:Y:S04]  /*6410*/  @P1 LDS.128 R36, [R64+0x10] ;  /* 0x0000100040241984 */ /* 0x0004680000000c00 */
[----:B------:R2:W1:Y:S04]  /*6420*/  @P1 LDS.128 R40, [R63+0x20] ;  /* 0x000020003f281984 */ /* 0x0004680000000c00 */
[----:B------:R2:W1:Y:S02]  /*6430*/  @P1 LDS.128 R44, [R59+0x30] ;  /* 0x000030003b2c1984 */ /* 0x0004640000000c00 */
.L_x_103:
[----:B------:R-:W-:Y:S05]  /*6440*/  BSYNC B1 ;  /* 0x0000000000017941 */ /* 0x000fea0003800000 */
.L_x_102:
[----:B-1----:R-:W-:Y:S04]  /*6450*/  SHF.R.U32.HI R2, RZ, 0x15, R25 ;  /* 0x00000015ff027819 */ /* 0x002fe80000011619 */
[----:B------:R-:W-:Y:S01]  /*6460*/  LOP3.LUT P1, RZ, R2, 0x3, R52, 0x48, !PT ;  /* 0x0000000302ff7812 */ /* 0x000fe20007824834 */
[----:B------:R-:W-:Y:S01]  /*6470*/  @!UPT UIADD3 URZ, UPT, UPT, URZ, URZ, URZ ;  /* 0x000000fffffff290 */ /* 0x000fe2000fffe0ff */
[----:B----4-:R-:W-:Y:S11]  /*6480*/  @P0 BRA `(.L_x_107) ;  /* 0x0000000000080947 */ /* 0x010ff60003800000 */
[----:B------:R-:W1:Y:S02]  /*6490*/  SYNCS.PHASECHK.TRANS64.TRYWAIT P0, [R69+URZ+0xf0], R0 ;  /* 0x0000f000450075a7 */ /* 0x000e6400080011ff */
[----:B-1----:R-:W-:Y:S05]  /*64a0*/  @!P0 BRA `(.L_x_108) ;  /* 0x0000002800bc8947 */ /* 0x002fea0003800000 */
.L_x_107:
[----:B------:R-:W-:Y:S05]  /*64b0*/  @!P1 BRA `(.L_x_109) ;  /* 0x0000000000409947 */ /* 0x000fea0003800000 */
[----:B------:R-:W4:Y:S01]  /*64c0*/  LDCU.64 UR8, c[0x4][0x70] ;  /* 0x01000e00ff0877ac */ /* 0x000f220008000a00 */
[----:B------:R-:W-:Y:S01]  /*64d0*/  MOV R3, 0x0 ;  /* 0x0000000000037802 */ /* 0x000fe20000000f00 */
[----:B------:R-:W-:Y:S02]  /*64e0*/  HFMA2 R12, -RZ, RZ, 0, 5.9604644775390625e-08 ;  /* 0x00000001ff0c7431 */ /* 0x000fe400000001ff */
[----:B------:R-:W-:Y:S02]  /*64f0*/  IMAD.MOV.U32 R8, RZ, RZ, 0x192 ;  /* 0x00000192ff087424 */ /* 0x000fe400078e00ff */
[----:B------:R-:W-:Y:S01]  /*6500*/  IMAD.MOV.U32 R13, RZ, RZ, RZ ;  /* 0x000000ffff0d7224 */ /* 0x000fe200078e00ff */
[----:B------:R-:W5:Y:S01]  /*6510*/  LDCU.64 UR6, c[0x4][0x78] ;  /* 0x01000f00ff0677ac */ /* 0x000f620008000a00 */
[----:B------:R-:W1:Y:S01]  /*6520*/  LDC.64 R2, c[0x4][R3] ;  /* 0x0100000003027b82 */ /* 0x000e620000000a00 */
[----:B------:R-:W2:Y:S01]  /*6530*/  LDCU.64 UR4, c[0x4][0x10] ;  /* 0x01000200ff0477ac */ /* 0x000ea20008000a00 */
[----:B----4-:R-:W-:Y:S01]  /*6540*/  MOV R5, UR9 ;  /* 0x0000000900057c02 */ /* 0x010fe20008000f00 */
[----:B------:R-:W-:Y:S01]  /*6550*/  IMAD.U32 R4, RZ, RZ, UR8 ;  /* 0x00000008ff047e24 */ /* 0x000fe2000f8e00ff */
[----:B-----5:R-:W-:Y:S01]  /*6560*/  MOV R7, UR7 ;  /* 0x0000000700077c02 */ /* 0x020fe20008000f00 */
[----:B------:R-:W-:Y:S01]  /*6570*/  IMAD.U32 R6, RZ, RZ, UR6 ;  /* 0x00000006ff067e24 */ /* 0x000fe2000f8e00ff */
[----:B--2---:R-:W-:Y:S01]  /*6580*/  MOV R11, UR5 ;  /* 0x00000005000b7c02 */ /* 0x004fe20008000f00 */
[----:B------:R-:W-:Y:S02]  /*6590*/  IMAD.U32 R10, RZ, RZ, UR4 ;  /* 0x00000004ff0a7e24 */ /* 0x000fe4000f8e00ff */
[----:B------:R-:W-:Y:S07]  /*65a0*/  LEPC R20, `(.L_x_109) ;  /* 0x000000001014794e */ /* 0x000fee0000000000 */
[----:B-1-3--:R-:W-:Y:S05]  /*65b0*/  CALL.ABS.NOINC R2 ;  /* 0x0000000002007343 */ /* 0x00afea0003c00000 */
.L_x_109:
[----:B------:R-:W-:Y:S05]  /*65c0*/  WARPSYNC.ALL ;  /* 0x0000000000007948 */ /* 0x000fea0003800000 */
[----:B------:R-:W-:Y:S01]  /*65d0*/  R2UR UR4, R25 ;  /* 0x00000000190472ca */ /* 0x000fe200000e0000 */
[----:B------:R-:W-:Y:S01]  /*65e0*/  BSSY.RECONVERGENT B0, `(.L_x_110) ;  /* 0x0000039000007945 */ /* 0x000fe20003800200 */
[----:B------:R-:W-:Y:S11]  /*65f0*/  ISETP.NE.AND P0, PT, R67, RZ, PT ;  /* 0x000000ff4300720c */ /* 0x000ff60003f05270 */
[----:B------:R-:W1:Y:S02]  /*6600*/  LDTM.x16 R4, tmem[UR4] ;  /* 0x00000004000479ee */ /* 0x000e640008240000 */
[C---:B-1-3--:R-:W-:Y:S01]  /*6610*/  FMUL R0, R24.reuse, R4 ;  /* 0x0000000418007220 */ /* 0x04afe20000400000 */
[C---:B------:R-:W-:Y:S01]  /*6620*/  FMUL R2, R24.reuse, R5 ;  /* 0x0000000518027220 */ /* 0x040fe20000400000 */
[C---:B------:R-:W-:Y:S01]  /*6630*/  FMUL R3, R24.reuse, R6 ;  /* 0x0000000618037220 */ /* 0x040fe20000400000 */
[C---:B------:R-:W-:Y:S01]  /*6640*/  FMUL R7, R24.reuse, R7 ;  /* 0x0000000718077220 */ /* 0x040fe20000400000 */
[C---:B------:R-:W-:Y:S01]  /*6650*/  FFMA R28, R27.reuse, R32, R0 ;  /* 0x000000201b1c7223 */ /* 0x040fe20000000000 */
        /* <DEDUP_REMOVED lines=10> */
[----:B------:R1:W-:Y:S01]  /*6700*/  STS.128 [R65], R28 ;  /* 0x0000001c41007388 */ /* 0x0003e20000000c00 */
        /* <DEDUP_REMOVED lines=8> */
[----:B------:R1:W-:Y:S01]  /*6790*/  STS.128 [R64+0x10], R4 ;  /* 0x0000100440007388 */ /* 0x0003e20000000c00 */
[C---:B------:R-:W-:Y:S01]  /*67a0*/  FMUL R13, R24.reuse, R17 ;  /* 0x00000011180d7220 */ /* 0x040fe20000400000 */
[C---:B------:R-:W-:Y:S01]  /*67b0*/  FFMA R10, R27.reuse, R42, R10 ;  /* 0x0000002a1b0a7223 */ /* 0x040fe2000000000a */
[C---:B------:R-:W-:Y:S01]  /*67c0*/  FMUL R14, R24.reuse, R18 ;  /* 0x00000012180e7220 */ /* 0x040fe20000400000 */
[C---:B------:R-:W-:Y:S01]  /*67d0*/  FFMA R11, R27.reuse, R43, R15 ;  /* 0x0000002b1b0b7223 */ /* 0x040fe2000000000f */
[----:B------:R-:W-:Y:S01]  /*67e0*/  FMUL R19, R24, R19 ;  /* 0x0000001318137220 */ /* 0x000fe20000400000 */
[C---:B------:R-:W-:Y:S01]  /*67f0*/  FFMA R12, R27.reuse, R44, R12 ;  /* 0x0000002c1b0c7223 */ /* 0x040fe2000000000c */
[C---:B------:R-:W-:Y:S01]  /*6800*/  FFMA R13, R27.reuse, R45, R13 ;  /* 0x0000002d1b0d7223 */ /* 0x040fe2000000000d */
[C---:B------:R-:W-:Y:S01]  /*6810*/  FFMA R14, R27.reuse, R46, R14 ;  /* 0x0000002e1b0e7223 */ /* 0x040fe2000000000e */
[----:B------:R1:W-:Y:S01]  /*6820*/  STS.128 [R63+0x20], R8 ;  /* 0x000020083f007388 */ /* 0x0003e20000000c00 */
[----:B------:R-:W-:Y:S05]  /*6830*/  FFMA R15, R27, R47, R19 ;  /* 0x0000002f1b0f7223 */ /* 0x000fea0000000013 */
[----:B------:R1:W-:Y:S01]  /*6840*/  STS.128 [R59+0x30], R12 ;  /* 0x0000300c3b007388 */ /* 0x0003e20000000c00 */
[----:B------:R-:W-:Y:S01]  /*6850*/  @!PT LDS RZ, [RZ] ;  /* 0x00000000fffff984 */ /* 0x000fe20000000800 */
[----:B------:R-:W-:Y:S01]  /*6860*/  @!PT LDS RZ, [RZ] ;  /* 0x00000000fffff984 */ /* 0x000fe20000000800 */
[----:B------:R-:W-:Y:S01]  /*6870*/  @!PT LDS RZ, [RZ] ;  /* 0x00000000fffff984 */ /* 0x000fe20000000800 */
[----:B------:R-:W-:Y:S01]  /*6880*/  @!PT LDS RZ, [RZ] ;  /* 0x00000000fffff984 */ /* 0x000fe20000000800 */
[----:B------:R3:W-:Y:S06]  /*6890*/  MEMBAR.ALL.CTA ;  /* 0x0000000000007992 */ /* 0x0007ec0000008000 */
[----:B---3--:R-:W3:Y:S02]  /*68a0*/  FENCE.VIEW.ASYNC.S ;  /* 0x00000000000073c6 */ /* 0x008ee40000000000 */
[----:B---3--:R-:W-:Y:S06]  /*68b0*/  BAR.SYNC.DEFER_BLOCKING 0x1, 0x80 ;  /* 0x0042000000007b1d */ /* 0x008fec0000010000 */
[----:B------:R-:W-:Y:S05]  /*68c0*/  @P0 BRA `(.L_x_111) ;  /* 0x0000000000280947 */ /* 0x000fea0003800000 */
[----:B------:R-:W3:Y:S01]  /*68d0*/  LDCU.64 UR6, c[0x0][0x348] ;  /* 0x00006900ff0677ac */ /* 0x000ee20008000a00 */
[----:B------:R-:W-:Y:S01]  /*68e0*/  UIADD3 UR4, UPT, UPT, UR45, 0x200, URZ ;  /* 0x000002002d047890 */ /* 0x000fe2000fffe0ff */
[----:B------:R-:W-:Y:S05]  /*68f0*/  UMOV UR51, UR36 ;  /* 0x0000002400337c82 */ /* 0x000fea0008000000 */
[----:B------:R-:W-:Y:S04]  /*6900*/  MOV R56, UR4 ;  /* 0x0000000400387c02 */ /* 0x000fe80008000f00 */
[----:B------:R-:W-:Y:S01]  /*6910*/  R2UR UR48, R56 ;  /* 0x00000000383072ca */ /* 0x000fe200000e0000 */
[----:B---3--:R-:W-:Y:S04]  /*6920*/  UIADD3 UR4, UP0, UPT, UR6, 0x680, URZ ;  /* 0x0000068006047890 */ /* 0x008fe8000ff1e0ff */
[----:B------:R-:W-:Y:S09]  /*6930*/  UIADD3.X UR5, UPT, UPT, URZ, UR7, URZ, UP0, !UPT ;  /* 0x00000007ff057290 */ /* 0x000ff200087fe4ff */
[----:B------:R3:W-:Y:S01]  /*6940*/  UTMASTG.3D [UR48], [UR4] ;  /* 0x00000030040073b5 */ /* 0x0007e20008010000 */
[----:B------:R0:W-:Y:S01]  /*6950*/  UTMACMDFLUSH ;  /* 0x00000000000079b7 */ /* 0x0001e20000000000 */
[----:B---3--:R-:W-:Y:S04]  /*6960*/  DEPBAR.LE SB0, 0x1 ;  /* 0x000080400000791a */ /* 0x008fe80000000000 */
.L_x_111:
[----:B------:R-:W-:Y:S05]  /*6970*/  BSYNC.RECONVERGENT B0 ;  /* 0x0000000000007941 */ /* 0x000fea0003800200 */
.L_x_110:
[----:B------:R-:W-:Y:S01]  /*6980*/  BAR.SYNC.DEFER_BLOCKING 0x1, 0x80 ;  /* 0x0042000000007b1d */ /* 0x000fe20000010000 */
[----:B------:R-:W-:Y:S01]  /*6990*/  ISETP.NE.AND P1, PT, R68, RZ, PT ;  /* 0x000000ff4400720c */ /* 0x000fe20003f25270 */
[----:B------:R-:W-:Y:S01]  /*69a0*/  UISETP.NE.AND UP0, UPT, UR47, URZ, UPT ;  /* 0x000000ff2f00728c */ /* 0x000fe2000bf05270 */
[----:B------:R-:W-:Y:S11]  /*69b0*/  LEA R2, R71, UR45, 0x3 ;  /* 0x0000002d47027c11 */ /* 0x000ff6000f8e18ff */
[----:B-1----:R-:W-:Y:S01]  /*69c0*/  @P1 SHF.L.U32 R4, R62, 0x1f, RZ ;  /* 0x0000001f3e041819 */ /* 0x002fe200000006ff */
[----:B------:R-:W-:Y:S06]  /*69d0*/  BRA.U !UP0, `(.L_x_112) ;  /* 0x0000000108247547 */ /* 0x000fec000b800000 */
[----:B------:R-:W1:Y:S01]  /*69e0*/  S2R R0, SR_CgaCtaId ;  /* 0x0000000000007919 */ /* 0x000e620000008800 */
[----:B------:R-:W-:Y:S01]  /*69f0*/  IMAD.U32 R3, RZ, RZ, UR46 ;  /* 0x0000002eff037e24 */ /* 0x000fe2000f8e00ff */
[----:B------:R-:W-:Y:S04]  /*6a00*/  UIADD3 UR4, UPT, UPT, UR46, 0x1, URZ ;  /* 0x000000012e047890 */ /* 0x000fe8000fffe0ff */
[----:B------:R-:W-:Y:S01]  /*6a10*/  @P1 LEA R3, R3, UR45, 0x3 ;  /* 0x0000002d03031c11 */ /* 0x000fe2000f8e18ff */
[----:B------:R-:W-:Y:S04]  /*6a20*/  UISETP.NE.AND UP0, UPT, UR4, 0x4, UPT ;  /* 0x000000040400788c */ /* 0x000fe8000bf05270 */
[----:B------:R-:W-:Y:S01]  /*6a30*/  @P1 VIADD R3, R3, 0xa0 ;  /* 0x000000a003031836 */ /* 0x000fe20000000000 */
[----:B------:R-:W-:Y:S04]  /*6a40*/  USEL UR46, UR4, URZ, UP0 ;  /* 0x000000ff042e7287 */ /* 0x000fe80008000000 */
[----:B-1----:R-:W-:Y:S04]  /*6a50*/  @P1 PRMT R0, R0, 0x654, R3 ;  /* 0x0000065400001816 */ /* 0x002fe80000000003 */
[----:B------:R1:W-:Y:S04]  /*6a60*/  @P1 SYNCS.ARRIVE.TRANS64.RED.A1T0 RZ, [R0+URZ], RZ ;  /* 0x000000ff00ff19a7 */ /* 0x0003e800081004ff */
.L_x_112:
[----:B------:R-:W3:Y:S01]  /*6a70*/  @P1 SYNCS.PHASECHK.TRANS64.TRYWAIT P0, [R2+URZ+0x80], R4 ;  /* 0x00008004020015a7 */ /* 0x000ee200080011ff */
[----:B------:R-:W-:Y:S01]  /*6a80*/  BSSY B1, `(.L_x_113) ;  /* 0x0000016000017945 */ /* 0x000fe20003800000 */
[----:B---3--:R-:W-:Y:S03]  /*6a90*/  @P1 SEL R72, RZ, 0x1, !P0 ;  /* 0x00000001ff481807 */ /* 0x008fe60004000000 */
[----:B------:R-:W-:Y:S05]  /*6aa0*/  @!P1 BRA `(.L_x_114) ;  /* 0x00000000004c9947 */ /* 0x000fea0003800000 */
[----:B------:R-:W-:Y:S01]  /*6ab0*/  ISETP.NE.AND P0, PT, R72, RZ, PT ;  /* 0x000000ff4800720c */ /* 0x000fe20003f05270 */
[----:B------:R-:W-:Y:S01]  /*6ac0*/  BSSY B0, `(.L_x_115) ;  /* 0x000000b000007945 */ /* 0x000fe20003800000 */
[----:B------:R-:W-:Y:S11]  /*6ad0*/  ISETP.NE.AND P1, PT, R73, RZ, PT ;  /* 0x000000ff4900720c */ /* 0x000ff60003f25270 */
[----:B------:R-:W-:Y:S02]  /*6ae0*/  @!UPT UIADD3 URZ, UPT, UPT, URZ, URZ, URZ ;  /* 0x000000fffffff290 */ /* 0x000fe4000fffe0ff */
[C---:B------:R-:W-:Y:S01]  /*6af0*/  @P1 IMAD R6, R71.reuse, 0x2000, R65 ;  /* 0x0000200047061824 */ /* 0x040fe200078e0241 */
[C---:B------:R-:W-:Y:S01]  /*6b00*/  @P1 LEA R4, R71.reuse, R63, 0xd ;  /* 0x0000003f47041211 */ /* 0x040fe200078e68ff */
[C---:B------:R-:W-:Y:S02]  /*6b10*/  @P1 IMAD R5, R71.reuse, 0x2000, R64 ;  /* 0x0000200047051824 */ /* 0x040fe400078e0240 */
[----:B------:R-:W-:Y:S01]  /*6b20*/  @P1 IMAD R3, R71, 0x2000, R59 ;  /* 0x0000200047031824 */ /* 0x000fe200078e023b */
[----:B------:R-:W-:Y:S06]  /*6b30*/  @P0 BRA `(.L_x_116) ;  /* 0x00000000000c0947 */ /* 0x000fec0003800000 */
[----:B-1----:R-:W-:Y:S04]  /*6b40*/  SHF.L.U32 R0, R62, 0x1f, RZ ;  /* 0x0000001f3e007819 */ /* 0x002fe800000006ff */
[----:B------:R-:W1:Y:S02]  /*6b50*/  SYNCS.PHASECHK.TRANS64.TRYWAIT P0, [R2+URZ+0x80], R0 ;  /* 0x00008000020075a7 */ /* 0x000e6400080011ff */
[----:B-1----:R-:W-:Y:S05]  /*6b60*/  @!P0 BRA `(.L_x_117) ;  /* 0x0000002400208947 */ /* 0x002fea0003800000 */
.L_x_116:
[----:B------:R-:W-:Y:S05]  /*6b70*/  BSYNC B0 ;  /* 0x0000000000007941 */ /* 0x000fea0003800000 */
.L_x_115:
[----:B------:R-:W-:Y:S02]  /*6b80*/  ISETP.NE.AND P0, PT, R73, RZ, PT ;  /* 0x000000ff4900720c */ /* 0x000fe40003f05270 */
[----:B------:R-:W-:Y:S11]  /*6b90*/  IADD3 R71, PT, PT, R71, 0x1, RZ ;  /* 0x0000000147477810 */ /* 0x000ff60007ffe0ff */
[----:B------:R3:W4:Y:S04]  /*6ba0*/  @P0 LDS.128 R32, [R6] ;  /* 0x0000000006200984 */ /* 0x0007280000000c00 */
[----:B------:R3:W1:Y:S04]  /*6bb0*/  @P0 LDS.128 R36, [R5+0x10] ;  /* 0x0000100005240984 */ /* 0x0006680000000c00 */
[----:B------:R3:W1:Y:S04]  /*6bc0*/  @P0 LDS.128 R40, [R4+0x20] ;  /* 0x0000200004280984 */ /* 0x0006680000000c00 */
[----:B------:R3:W1:Y:S02]  /*6bd0*/  @P0 LDS.128 R44, [R3+0x30] ;  /* 0x00003000032c0984 */ /* 0x0006640000000c00 */
.L_x_114:
[----:B------:R-:W-:Y:S05]  /*6be0*/  BSYNC B1 ;  /* 0x0000000000017941 */ /* 0x000fea0003800000 */
.L_x_113:
[----:B-1----:R-:W-:Y:S05]  /*6bf0*/  VIADD R0, R25, 0x10 ;  /* 0x0000001019007836 */ /* 0x002fea0000000000 */
[----:B------:R-:W-:Y:S04]  /*6c00*/  SHF.R.U32.HI R0, RZ, 0x15, R0 ;  /* 0x00000015ff007819 */ /* 0x000fe80000011600 */
[----:B------:R-:W-:Y:S11]  /*6c10*/  LOP3.LUT P0, RZ, R0, 0x3, R52, 0x48, !PT ;  /* 0x0000000300ff7812 */ /* 0x000ff60007804834 */
[----:B------:R-:W-:Y:S02]  /*6c20*/  @!UPT UIADD3 URZ, UPT, UPT, URZ, URZ, URZ ;  /* 0x000000fffffff290 */ /* 0x000fe4000fffe0ff */
[----:B------:R-:W-:Y:S05]  /*6c30*/  @!P0 BRA `(.L_x_118) ;  /* 0x0000000000408947 */ /* 0x000fea0003800000 */
[----:B------:R-:W1:Y:S01]  /*6c40*/  LDCU.64 UR8, c[0x4][0x70] ;  /* 0x01000e00ff0877ac */ /* 0x000e620008000a00 */
[----:B---3--:R-:W-:Y:S01]  /*6c50*/  MOV R3, 0x0 ;  /* 0x0000000000037802 */ /* 0x008fe20000000f00 */
[----:B------:R-:W-:Y:S02]  /*6c60*/  HFMA2 R12, -RZ, RZ, 0, 5.9604644775390625e-08 ;  /* 0x00000001ff0c7431 */ /* 0x000fe400000001ff */
[----:B------:R-:W-:Y:S02]  /*6c70*/  IMAD.MOV.U32 R8, RZ, RZ, 0x192 ;  /* 0x00000192ff087424 */ /* 0x000fe400078e00ff */
[----:B------:R-:W-:Y:S01]  /*6c80*/  IMAD.MOV.U32 R13, RZ, RZ, RZ ;  /* 0x000000ffff0d7224 */ /* 0x000fe200078e00ff */
[----:B------:R-:W3:Y:S01]  /*6c90*/  LDCU.64 UR6, c[0x4][0x78] ;  /* 0x01000f00ff0677ac */ /* 0x000ee20008000a00 */
[----:B------:R-:W2:Y:S01]  /*6ca0*/  LDC.64 R2, c[0x4][R3] ;  /* 0x0100000003027b82 */ /* 0x000ea20000000a00 */
[----:B------:R-:W5:Y:S01]  /*6cb0*/  LDCU.64 UR4, c[0x4][0x10] ;  /* 0x01000200ff0477ac */ /* 0x000f620008000a00 */
[----:B-1----:R-:W-:Y:S01]  /*6cc0*/  MOV R5, UR9 ;  /* 0x0000000900057c02 */ /* 0x002fe20008000f00 */
[----:B------:R-:W-:Y:S01]  /*6cd0*/  IMAD.U32 R4, RZ, RZ, UR8 ;  /* 0x00000008ff047e24 */ /* 0x000fe2000f8e00ff */
[----:B---3--:R-:W-:Y:S01]  /*6ce0*/  MOV R7, UR7 ;  /* 0x0000000700077c02 */ /* 0x008fe20008000f00 */
[----:B------:R-:W-:Y:S01]  /*6cf0*/  IMAD.U32 R6, RZ, RZ, UR6 ;  /* 0x00000006ff067e24 */ /* 0x000fe2000f8e00ff */
[----:B-----5:R-:W-:Y:S01]  /*6d00*/  MOV R11, UR5 ;  /* 0x00000005000b7c02 */ /* 0x020fe20008000f00 */
[----:B------:R-:W-:Y:S02]  /*6d10*/  IMAD.U32 R10, RZ, RZ, UR4 ;  /* 0x00000004ff0a7e24 */ /* 0x000fe4000f8e00ff */
[----:B------:R-:W-:Y:S07]  /*6d20*/  LEPC R20, `(.L_x_118) ;  /* 0x000000001014794e */ /* 0x000fee0000000000 */
[----:B--2-4-:R-:W-:Y:S05]  /*6d30*/  CALL.ABS.NOINC R2 ;  /* 0x0000000002007343 */ /* 0x014fea0003c00000 */
.L_x_118:
[----:B------:R-:W1:Y:S01]  /*6d40*/  S2R R70, SR_CgaCtaId ;  /* 0x0000000000467919 */ /* 0x000e620000008800 */
[----:B------:R-:W-:Y:S05]  /*6d50*/  WARPSYNC.ALL ;  /* 0x0000000000007948 */ /* 0x000fea0003800000 */
[----:B------:R-:W-:Y:S01]  /*6d60*/  R2UR UR4, R25 ;  /* 0x00000000190472ca */ /* 0x000fe200000e0000 */
[----:B------:R-:W-:Y:S01]  /*6d70*/  BSSY.RECONVERGENT B0, `(.L_x_119) ;  /* 0x0000040000007945 */ /* 0x000fe20003800200 */
[----:B------:R-:W-:Y:S02]  /*6d80*/  ISETP.NE.AND P6, PT, R68, RZ, PT ;  /* 0x000000ff4400720c */ /* 0x000fe40003fc5270 */
[----:B------:R-:W-:Y:S02]  /*6d90*/  ISETP.NE.AND P0, PT, R67, RZ, PT ;  /* 0x000000ff4300720c */ /* 0x000fe40003f05270 */
[----:B------:R-:W-:Y:S07]  /*6da0*/  MOV R20, UR46 ;  /* 0x0000002e00147c02 */ /* 0x000fee0008000f00 */
[----:B---3--:R-:W3:Y:S02]  /*6db0*/  LDTM.x16 R4, tmem[UR4+0x10] ;  /* 0x00001004000479ee */ /* 0x008ee40008240000 */
[----:B------:R-:W-:Y:S04]  /*6dc0*/  @P6 LEA R20, R20, UR45, 0x3 ;  /* 0x0000002d14146c11 */ /* 0x000fe8000f8e18ff */
[----:B------:R-:W-:Y:S01]  /*6dd0*/  @P6 IADD3 R20, PT, PT, R20, 0xa0, RZ ;  /* 0x000000a014146810 */ /* 0x000fe20007ffe0ff */
[C---:B---3--:R-:W-:Y:S01]  /*6de0*/  FMUL R0, R24.reuse, R4 ;  /* 0x0000000418007220 */ /* 0x048fe20000400000 */
[C---:B------:R-:W-:Y:S01]  /*6df0*/  FMUL R2, R24.reuse, R5 ;  /* 0x0000000518027220 */ /* 0x040fe20000400000 */
[C---:B------:R-:W-:Y:S01]  /*6e00*/  FMUL R3, R24.reuse, R6 ;  /* 0x0000000618037220 */ /* 0x040fe20000400000 */
[C---:B------:R-:W-:Y:S01]  /*6e10*/  FMUL R7, R24.reuse, R7 ;  /* 0x0000000718077220 */ /* 0x040fe20000400000 */
[C---:B----4-:R-:W-:Y:S01]  /*6e20*/  FFMA R28, R27.reuse, R32, R0 ;  /* 0x000000201b1c7223 */ /* 0x050fe20000000000 */
        /* <DEDUP_REMOVED lines=10> */
[----:B------:R-:W-:Y:S01]  /*6ed0*/  STS.128 [R65+0x2000], R28 ;  /* 0x0020001c41007388 */ /* 0x000fe20000000c00 */
        /* <DEDUP_REMOVED lines=18> */
[----:B------:R-:W-:Y:S01]  /*7000*/  FFMA R19, R27, R47, R12 ;  /* 0x0000002f1b137223 */ /* 0x000fe2000000000c */
[----:B------:R-:W-:Y:S02]  /*7010*/  @P6 SHF.L.U32 R0, R62, 0x1f, RZ ;  /* 0x0000001f3e006819 */ /* 0x000fe400000006ff */
[----:B-1----:R-:W-:Y:S02]  /*7020*/  @P6 PRMT R20, R70, 0x654, R20 ;  /* 0x0000065446146816 */ /* 0x002fe40000000014 */
[----:B------:R4:W-:Y:S01]  /*7030*/  STS.128 [R59+0x2030], R16 ;  /* 0x002030103b007388 */ /* 0x0009e20000000c00 */
[----:B------:R-:W-:Y:S01]  /*7040*/  @!PT LDS RZ, [RZ] ;  /* 0x00000000fffff984 */ /* 0x000fe20000000800 */
[----:B------:R-:W-:Y:S01]  /*7050*/  @!PT LDS RZ, [RZ] ;  /* 0x00000000fffff984 */ /* 0x000fe20000000800 */
[----:B------:R-:W-:Y:S01]  /*7060*/  @!PT LDS RZ, [RZ] ;  /* 0x00000000fffff984 */ /* 0x000fe20000000800 */
[----:B------:R-:W-:Y:S01]  /*7070*/  @!PT LDS RZ, [RZ] ;  /* 0x00000000fffff984 */ /* 0x000fe20000000800 */
[----:B------:R1:W-:Y:S06]  /*7080*/  MEMBAR.ALL.CTA ;  /* 0x0000000000007992 */ /* 0x0003ec0000008000 */
[----:B-1----:R-:W1:Y:S01]  /*7090*/  FENCE.VIEW.ASYNC.S ;  /* 0x00000000000073c6 */ /* 0x002e620000000000 */
[----:B---3--:R-:W-:Y:S01]  /*70a0*/  LEA R6, R71, UR45, 0x3 ;  /* 0x0000002d47067c11 */ /* 0x008fe2000f8e18ff */
[----:B-1----:R-:W-:Y:S06]  /*70b0*/  BAR.SYNC.DEFER_BLOCKING 0x1, 0x80 ;  /* 0x0042000000007b1d */ /* 0x002fec0000010000 */
[----:B------:R-:W-:Y:S05]  /*70c0*/  @P0 BRA `(.L_x_120) ;  /* 0x0000000000280947 */ /* 0x000fea0003800000 */
[----:B------:R-:W1:Y:S01]  /*70d0*/  LDCU.64 UR6, c[0x0][0x348] ;  /* 0x00006900ff0677ac */ /* 0x000e620008000a00 */
[----:B------:R-:W-:Y:S02]  /*70e0*/  UIADD3 UR9, UPT, UPT, UR49, 0x10, URZ ;  /* 0x0000001031097890 */ /* 0x000fe4000fffe0ff */
[----:B------:R-:W-:Y:S01]  /*70f0*/  UIADD3 UR8, UPT, UPT, UR45, 0x2200, URZ ;  /* 0x000022002d087890 */ /* 0x000fe2000fffe0ff */
[----:B------:R-:W-:Y:S01]  /*7100*/  UMOV UR10, UR50 ;  /* 0x00000032000a7c82 */ /* 0x000fe20008000000 */
[----:B------:R-:W-:Y:S01]  /*7110*/  UMOV UR11, UR36 ;  /* 0x00000024000b7c82 */ /* 0x000fe20008000000 */
[----:B-1----:R-:W-:Y:S04]  /*7120*/  UIADD3 UR4, UP0, UPT, UR6, 0x680, URZ ;  /* 0x0000068006047890 */ /* 0x002fe8000ff1e0ff */
[----:B------:R-:W-:Y:S09]  /*7130*/  UIADD3.X UR5, UPT, UPT, URZ, UR7, URZ, UP0, !UPT ;  /* 0x00000007ff057290 */ /* 0x000ff200087fe4ff */
[----:B------:R1:W-:Y:S01]  /*7140*/  UTMASTG.3D [UR8], [UR4] ;  /* 0x00000008040073b5 */ /* 0x0003e20008010000 */
[----:B------:R0:W-:Y:S01]  /*7150*/  UTMACMDFLUSH ;  /* 0x00000000000079b7 */ /* 0x0001e20000000000 */
[----:B-1----:R-:W-:Y:S04]  /*7160*/  DEPBAR.LE SB0, 0x1 ;  /* 0x000080400000791a */ /* 0x002fe80000000000 */
.L_x_120:
[----:B------:R-:W-:Y:S05]  /*7170*/  BSYNC.RECONVERGENT B0 ;  /* 0x0000000000007941 */ /* 0x000fea0003800200 */
.L_x_119:
[----:B------:R-:W-:Y:S01]  /*7180*/  BAR.SYNC.DEFER_BLOCKING 0x1, 0x80 ;  /* 0x0042000000007b1d */ /* 0x000fe20000010000 */
[----:B------:R-:W-:Y:S04]  /*7190*/  UIADD3 UR4, UPT, UPT, UR46, 0x1, URZ ;  /* 0x000000012e047890 */ /* 0x000fe8000fffe0ff */
[----:B------:R-:W-:Y:S04]  /*71a0*/  UISETP.NE.AND UP0, UPT, UR4, 0x4, UPT ;  /* 0x000000040400788c */ /* 0x000fe8000bf05270 */
[----:B------:R-:W-:Y:S01]  /*71b0*/  USEL UR44, UR4, URZ, UP0 ;  /* 0x000000ff042c7287 */ /* 0x000fe20008000000 */
[----:B------:R1:W-:Y:S01]  /*71c0*/  @P6 SYNCS.ARRIVE.TRANS64.RED.A1T0 RZ, [R20+URZ], RZ ;  /* 0x000000ff14ff69a7 */ /* 0x0003e200081004ff */
[----:B------:R-:W-:Y:S01]  /*71d0*/  BSSY B1, `(.L_x_121) ;  /* 0x0000017000017945 */ /* 0x000fe20003800000 */
[----:B------:R-:W3:Y:S02]  /*71e0*/  @P6 SYNCS.PHASECHK.TRANS64.TRYWAIT P0, [R6+URZ+0x80], R0 ;  /* 0x00008000060065a7 */ /* 0x000ee400080011ff */
[----:B---3--:R-:W-:Y:S01]  /*71f0*/  @P6 SEL R72, RZ, 0x1, !P0 ;  /* 0x00000001ff486807 */ /* 0x008fe20004000000 */
[----:B-1----:R-:W-:Y:S06]  /*7200*/  @!P6 BRA `(.L_x_122) ;  /* 0x00000000004ce947 */ /* 0x002fec0003800000 */
        /* <DEDUP_REMOVED lines=9> */
[----:B------:R-:W-:Y:S04]  /*72a0*/  SHF.L.U32 R5, R62, 0x1f, RZ ;  /* 0x0000001f3e057819 */ /* 0x000fe800000006ff */
[----:B------:R-:W1:Y:S02]  /*72b0*/  SYNCS.PHASECHK.TRANS64.TRYWAIT P0, [R6+URZ+0x80], R5 ;  /* 0x00008005060075a7 */ /* 0x000e6400080011ff */
[----:B-1----:R-:W-:Y:S05]  /*72c0*/  @!P0 BRA `(.L_x_125) ;  /* 0x0000001c005c8947 */ /* 0x002fea0003800000 */
.L_x_124:
[----:B------:R-:W-:Y:S05]  /*72d0*/  BSYNC B0 ;  /* 0x0000000000007941 */ /* 0x000fea0003800000 */
.L_x_123:
[----:B------:R-:W-:Y:S02]  /*72e0*/  ISETP.NE.AND P0, PT, R73, RZ, PT ;  /* 0x000000ff4900720c */ /* 0x000fe40003f05270 */
[----:B------:R-:W-:Y:S11]  /*72f0*/  IADD3 R71, PT, PT, R71, 0x1, RZ ;  /* 0x0000000147477810 */ /* 0x000ff60007ffe0ff */
[----:B------:R3:W1:Y:S04]  /*7300*/  @P0 LDS.128 R32, [R4] ;  /* 0x0000000004200984 */ /* 0x0006680000000c00 */
[----:B------:R3:W1:Y:S04]  /*7310*/  @P0 LDS.128 R36, [R3+0x10] ;  /* 0x0000100003240984 */ /* 0x0006680000000c00 */
[----:B------:R3:W1:Y:S04]  /*7320*/  @P0 LDS.128 R40, [R2+0x20] ;  /* 0x0000200002280984 */ /* 0x0006680000000c00 */
[----:B------:R3:W1:Y:S02]  /*7330*/  @P0 LDS.128 R44, [R0+0x30] ;  /* 0x00003000002c0984 */ /* 0x0006640000000c00 */
.L_x_122:
[----:B------:R-:W-:Y:S05]  /*7340*/  BSYNC B1 ;  /* 0x0000000000017941 */ /* 0x000fea0003800000 */
.L_x_121:
[----:B---3--:R-:W-:Y:S05]  /*7350*/  VIADD R0, R25, 0x20 ;  /* 0x0000002019007836 */ /* 0x008fea0000000000 */
[----:B------:R-:W-:Y:S04]  /*7360*/  SHF.R.U32.HI R0, RZ, 0x15, R0 ;  /* 0x00000015ff007819 */ /* 0x000fe80000011600 */
[----:B------:R-:W-:Y:S11]  /*7370*/  LOP3.LUT P0, RZ, R0, 0x3, R52, 0x48, !PT ;  /* 0x0000000300ff7812 */ /* 0x000ff60007804834 */
[----:B------:R-:W-:Y:S02]  /*7380*/  @!UPT UIADD3 URZ, UPT, UPT, URZ, URZ, URZ ;  /* 0x000000fffffff290 */ /* 0x000fe4000fffe0ff */
[----:B------:R-:W-:Y:S05]  /*7390*/  @!P0 BRA `(.L_x_126) ;  /* 0x0000000000408947 */ /* 0x000fea0003800000 */
[----:B------:R-:W1:Y:S01]  /*73a0*/  LDCU.64 UR8, c[0x4][0x70] ;  /* 0x01000e00ff0877ac */ /* 0x000e620008000a00 */
[----:B------:R-:W-:Y:S01]  /*73b0*/  MOV R3, 0x0 ;  /* 0x0000000000037802 */ /* 0x000fe20000000f00 */
[----:B------:R-:W-:Y:S02]  /*73c0*/  HFMA2 R12, -RZ, RZ, 0, 5.9604644775390625e-08 ;  /* 0x00000001ff0c7431 */ /* 0x000fe400000001ff */
[----:B----4-:R-:W-:Y:S02]  /*73d0*/  IMAD.MOV.U32 R8, RZ, RZ, 0x192 ;  /* 0x00000192ff087424 */ /* 0x010fe400078e00ff */
[----:B------:R-:W-:Y:S01]  /*73e0*/  IMAD.MOV.U32 R13, RZ, RZ, RZ ;  /* 0x000000ffff0d7224 */ /* 0x000fe200078e00ff */
[----:B------:R-:W3:Y:S01]  /*73f0*/  LDCU.64 UR6, c[0x4][0x78] ;  /* 0x01000f00ff0677ac */ /* 0x000ee20008000a00 */
[----:B------:R-:W4:Y:S01]  /*7400*/  LDC.64 R2, c[0x4][R3] ;  /* 0x0100000003027b82 */ /* 0x000f220000000a00 */
        /* <DEDUP_REMOVED lines=9> */
.L_x_126:
[----:B------:R-:W-:Y:S05]  /*74a0*/  WARPSYNC.ALL ;  /* 0x0000000000007948 */ /* 0x000fea0003800000 */
[----:B------:R-:W-:Y:S01]  /*74b0*/  R2UR UR4, R25 ;  /* 0x00000000190472ca */ /* 0x000fe200000e0000 */
[----:B------:R-:W-:Y:S01]  /*74c0*/  BSSY.RECONVERGENT B0, `(.L_x_127) ;  /* 0x0000040000007945 */ /* 0x000fe20003800200 */
[----:B------:R-:W-:Y:S02]  /*74d0*/  ISETP.NE.AND P6, PT, R68, RZ, PT ;  /* 0x000000ff4400720c */ /* 0x000fe40003fc5270 */
[----:B------:R-:W-:Y:S02]  /*74e0*/  ISETP.NE.AND P0, PT, R67, RZ, PT ;  /* 0x000000ff4300720c */ /* 0x000fe40003f05270 */
[----:B------:R-:W-:Y:S07]  /*74f0*/  MOV R20, UR44 ;  /* 0x0000002c00147c02 */ /* 0x000fee0008000f00 */
[----:B-1--4-:R-:W1:Y:S02]  /*7500*/  LDTM.x16 R4, tmem[UR4+0x20] ;  /* 0x00002004000479ee */ /* 0x012e640008240000 */
[----:B------:R-:W-:Y:S04]  /*7510*/  @P6 LEA R20, R20, UR45, 0x3 ;  /* 0x0000002d14146c11 */ /* 0x000fe8000f8e18ff */
[----:B------:R-:W-:Y:S04]  /*7520*/  @P6 IADD3 R20, PT, PT, R20, 0xa0, RZ ;  /* 0x000000a014146810 */ /* 0x000fe80007ffe0ff */
[----:B------:R-:W-:Y:S01]  /*7530*/  @P6 PRMT R20, R70, 0x654, R20 ;  /* 0x0000065446146816 */ /* 0x000fe20000000014 */
[C---:B-1----:R-:W-:Y:S01]  /*7540*/  FMUL R0, R24.reuse, R4 ;  /* 0x0000000418007220 */ /* 0x042fe20000400000 */
        /* <DEDUP_REMOVED lines=34> */
[----:B------:R-:W-:Y:S02]  /*7770*/  LEA R0, R71, UR45, 0x3 ;  /* 0x0000002d47007c11 */ /* 0x000fe4000f8e18ff */
[----:B------:R-:W-:Y:S02]  /*7780*/  @P6 SHF.L.U32 R2, R62, 0x1f, RZ ;  /* 0x0000001f3e026819 */ /* 0x000fe400000006ff */
        /* <DEDUP_REMOVED lines=10> */
[----:B------:R-:W-:Y:S02]  /*7830*/  UIADD3 UR9, UPT, UPT, UR49, 0x20, URZ ;  /* 0x0000002031097890 */ /* 0x000fe4000fffe0ff */
[----:B------:R-:W-:Y:S01]  /*7840*/  UIADD3 UR8, UPT, UPT, UR45, 0x4200, URZ ;  /* 0x000042002d087890 */ /* 0x000fe2000fffe0ff */
[----:B------:R-:W-:Y:S01]  /*7850*/  UMOV UR10, UR50 ;  /* 0x00000032000a7c82 */ /* 0x000fe20008000000 */
[----:B------:R-:W-:Y:S01]  /*7860*/  UMOV UR11, UR36 ;  /* 0x00000024000b7c82 */ /* 0x000fe20008000000 */
[----:B---3--:R-:W-:Y:S04]  /*7870*/  UIADD3 UR4, UP0, UPT, UR6, 0x680, URZ ;  /* 0x0000068006047890 */ /* 0x008fe8000ff1e0ff */
[----:B------:R-:W-:Y:S09]  /*7880*/  UIADD3.X UR5, UPT, UPT, URZ, UR7, URZ, UP0, !UPT ;  /* 0x00000007ff057290 */ /* 0x000ff200087fe4ff */
[----:B------:R3:W-:Y:S01]  /*7890*/  UTMASTG.3D [UR8], [UR4] ;  /* 0x00000008040073b5 */ /* 0x0007e20008010000 */
[----:B------:R0:W-:Y:S01]  /*78a0*/  UTMACMDFLUSH ;  /* 0x00000000000079b7 */ /* 0x0001e20000000000 */
[----:B---3--:R-:W-:Y:S04]  /*78b0*/  DEPBAR.LE SB0, 0x1 ;  /* 0x000080400000791a */ /* 0x008fe80000000000 */
.L_x_128:
[----:B------:R-:W-:Y:S05]  /*78c0*/  BSYNC.RECONVERGENT B0 ;  /* 0x0000000000007941 */ /* 0x000fea0003800200 */
.L_x_127:
[----:B------:R-:W-:Y:S01]  /*78d0*/  BAR.SYNC.DEFER_BLOCKING 0x1, 0x80 ;  /* 0x0042000000007b1d */ /* 0x000fe20000010000 */
[----:B------:R-:W-:Y:S04]  /*78e0*/  UIADD3 UR4, UPT, UPT, UR44, 0x1, URZ ;  /* 0x000000012c047890 */ /* 0x000fe8000fffe0ff */
[----:B------:R-:W-:Y:S04]  /*78f0*/  UISETP.NE.AND UP0, UPT, UR4, 0x4, UPT ;  /* 0x000000040400788c */ /* 0x000fe8000bf05270 */
[----:B------:R-:W-:Y:S01]  /*7900*/  USEL UR46, UR4, URZ, UP0 ;  /* 0x000000ff042e7287 */ /* 0x000fe20008000000 */
[----:B------:R3:W-:Y:S01]  /*7910*/  @P6 SYNCS.ARRIVE.TRANS64.RED.A1T0 RZ, [R20+URZ], RZ ;  /* 0x000000ff14ff69a7 */ /* 0x0007e200081004ff */
[----:B------:R-:W-:Y:S01]  /*7920*/  BSSY B1, `(.L_x_129) ;  /* 0x0000017000017945 */ /* 0x000fe20003800000 */
[----:B------:R-:W4:Y:S02]  /*7930*/  @P6 SYNCS.PHASECHK.TRANS64.TRYWAIT P0, [R0+URZ+0x80], R2 ;  /* 0x00008002000065a7 */ /* 0x000f2400080011ff */
[----:B----4-:R-:W-:Y:S01]  /*7940*/  @P6 SEL R72, RZ, 0x1, !P0 ;  /* 0x00000001ff486807 */ /* 0x010fe20004000000 */
[----:B---3--:R-:W-:Y:S06]  /*7950*/  @!P6 BRA `(.L_x_130) ;  /* 0x00000000004ce947 */ /* 0x008fec0003800000 */
[----:B------:R-:W-:Y:S01]  /*7960*/  ISETP.NE.AND P0, PT, R72, RZ, PT ;  /* 0x000000ff4800720c */ /* 0x000fe20003f05270 */
[----:B------:R-:W-:Y:S01]  /*7970*/  BSSY B0, `(.L_x_131) ;  /* 0x000000b000007945 */ /* 0x000fe20003800000 */
[----:B------:R-:W-:Y:S11]  /*7980*/  ISETP.NE.AND P1, PT, R73, RZ, PT ;  /* 0x000000ff4900720c */ /* 0x000ff60003f25270 */
[----:B------:R-:W-:Y:S02]  /*7990*/  @!UPT UIADD3 URZ, UPT, UPT, URZ, URZ, URZ ;  /* 0x000000fffffff290 */ /* 0x000fe4000fffe0ff */
[C---:B-1----:R-:W-:Y:S01]  /*79a0*/  @P1 IMAD R4, R71.reuse, 0x2000, R65 ;  /* 0x0000200047041824 */ /* 0x042fe200078e0241 */
[C---:B------:R-:W-:Y:S01]  /*79b0*/  @P1 LEA R2, R71.reuse, R63, 0xd ;  /* 0x0000003f47021211 */ /* 0x040fe200078e68ff */
[C---:B------:R-:W-:Y:S02]  /*79c0*/  @P1 IMAD R3, R71.reuse, 0x2000, R64 ;  /* 0x0000200047031824 */ /* 0x040fe400078e0240 */
[----:B------:R-:W-:Y:S01]  /*79d0*/  @P1 IMAD R71, R71, 0x2000, R59 ;  /* 0x0000200047471824 */ /* 0x000fe200078e023b */
[----:B------:R-:W-:Y:S06]  /*79e0*/  @P0 BRA `(.L_x_132) ;  /* 0x00000000000c0947 */ /* 0x000fec0003800000 */
[----:B------:R-:W-:Y:S04]  /*79f0*/  SHF.L.U32 R5, R62, 0x1f, RZ ;  /* 0x0000001f3e057819 */ /* 0x000fe800000006ff */
[----:B------:R-:W1:Y:S02]  /*7a00*/  SYNCS.PHASECHK.TRANS64.TRYWAIT P0, [R0+URZ+0x80], R5 ;  /* 0x00008005000075a7 */ /* 0x000e6400080011ff */
[----:B-1----:R-:W-:Y:S05]  /*7a10*/  @!P0 BRA `(.L_x_133) ;  /* 0x00000014009c8947 */ /* 0x002fea0003800000 */
.L_x_132:
[----:B------:R-:W-:Y:S05]  /*7a20*/  BSYNC B0 ;  /* 0x0000000000007941 */ /* 0x000fea0003800000 */
.L_x_131:
[----:B------:R-:W-:Y:S11]  /*7a30*/  ISETP.NE.AND P0, PT, R73, RZ, PT ;  /* 0x000000ff4900720c */ /* 0x000ff60003f05270 */
[----:B------:R-:W-:Y:S02]  /*7a40*/  @!UPT UIADD3 URZ, UPT, UPT, URZ, URZ, URZ ;  /* 0x000000fffffff290 */ /* 0x000fe4000fffe0ff */
[----:B------:R3:W4:Y:S04]  /*7a50*/  @P0 LDS.128 R32, [R4] ;  /* 0x0000000004200984 */ /* 0x0007280000000c00 */
[----:B------:R3:W1:Y:S04]  /*7a60*/  @P0 LDS.128 R36, [R3+0x10] ;  /* 0x0000100003240984 */ /* 0x0006680000000c00 */
[----:B------:R3:W1:Y:S04]  /*7a70*/  @P0 LDS.128 R40, [R2+0x20] ;  /* 0x0000200002280984 */ /* 0x0006680000000c00 */
[----:B------:R3:W1:Y:S02]  /*7a80*/  @P0 LDS.128 R44, [R71+0x30] ;  /* 0x00003000472c0984 */ /* 0x0006640000000c00 */
.L_x_130:
[----:B------:R-:W-:Y:S05]  /*7a90*/  BSYNC B1 ;  /* 0x0000000000017941 */ /* 0x000fea0003800000 */
.L_x_129:
        /* <DEDUP_REMOVED lines=21> */
.L_x_134:
[----:B------:R-:W-:Y:S01]  /*7bf0*/  ISETP.NE.AND P0, PT, R67, RZ, PT ;  /* 0x000000ff4300720c */ /* 0x000fe20003f05270 */
[----:B------:R-:W-:Y:S05]  /*7c00*/  WARPSYNC.ALL ;  /* 0x0000000000007948 */ /* 0x000fea0003800000 */
[----:B------:R-:W-:Y:S01]  /*7c10*/  R2UR UR4, R25 ;  /* 0x00000000190472ca */ /* 0x000fe200000e0000 */
[----:B------:R-:W1:Y:S01]  /*7c20*/  S2UR UR5, SR_CgaCtaId ;  /* 0x00000000000579c3 */ /* 0x000e620000008800 */
[----:B------:R-:W-:Y:S11]  /*7c30*/  BSSY.RECONVERGENT B0, `(.L_x_135) ;  /* 0x000003e000007945 */ /* 0x000ff60003800200 */
[----:B---3--:R-:W3:Y:S01]  /*7c40*/  LDTM.x16 R4, tmem[UR4+0x30] ;  /* 0x00003004000479ee */ /* 0x008ee20008240000 */
[----:B------:R-:W-:Y:S01]  /*7c50*/  R2UR UR4, R69 ;  /* 0x00000000450472ca */ /* 0x000fe200000e0000 */
[----:B------:R-:W-:Y:S11]  /*7c60*/  NOP ;  /* 0x0000000000007918 */ /* 0x000ff60000000000 */
[----:B------:R-:W-:Y:S01]  /*7c70*/  @!UPT UIADD3 URZ, UPT, UPT, URZ, URZ, URZ ;  /* 0x000000fffffff290 */ /* 0x000fe2000fffe0ff */
[----:B------:R-:W-:Y:S01]  /*7c80*/  UIADD3 UR4, UPT, UPT, UR4, 0x110, URZ ;  /* 0x0000011004047890 */ /* 0x000fe2000fffe0ff */
[C---:B---3--:R-:W-:Y:S03]  /*7c90*/  FMUL R0, R24.reuse, R4 ;  /* 0x0000000418007220 */ /* 0x048fe60000400000 */
[----:B-1----:R-:W-:Y:S01]  /*7ca0*/  UPRMT UR4, UR5, 0x654, UR4 ;  /* 0x0000065405047896 */ /* 0x002fe20008000004 */
[C---:B------:R-:W-:Y:S01]  /*7cb0*/  FMUL R2, R24.reuse, R5 ;  /* 0x0000000518027220 */ /* 0x040fe20000400000 */
[C---:B------:R-:W-:Y:S01]  /*7cc0*/  FMUL R3, R24.reuse, R6 ;  /* 0x0000000618037220 */ /* 0x040fe20000400000 */
[C---:B----4-:R-:W-:Y:S01]  /*7cd0*/  FFMA R28, R27.reuse, R32, R0 ;  /* 0x000000201b1c7223 */ /* 0x050fe20000000000 */
        /* <DEDUP_REMOVED lines=16> */
[----:B------:R-:W-:Y:S01]  /*7de0*/  SYNCS.ARRIVE.TRANS64.RED.A1T0 RZ, [UR4], RZ ;  /* 0x000000ffffff79a7 */ /* 0x000fe20008100404 */
[----:B------:R1:W-:Y:S01]  /*7df0*/  STS.128 [R65+0x6000], R28 ;  /* 0x0060001c41007388 */ /* 0x0003e20000000c00 */
        /* <DEDUP_REMOVED lines=33> */
.L_x_136:
[----:B------:R-:W-:Y:S05]  /*8010*/  BSYNC.RECONVERGENT B0 ;  /* 0x0000000000007941 */ /* 0x000fea0003800200 */
.L_x_135:
[----:B------:R-:W-:Y:S01]  /*8020*/  BAR.SYNC.DEFER_BLOCKING 0x1, 0x80 ;  /* 0x0042000000007b1d */ /* 0x000fe20000010000 */
[----:B------:R-:W-:Y:S01]  /*8030*/  UISETP.NE.AND UP0, UPT, UR47, -0x4, UPT ;  /* 0xfffffffc2f00788c */ /* 0x000fe2000bf05270 */
[----:B------:R-:W-:Y:S08]  /*8040*/  IADD3 R22, PT, PT, R22, 0x1, RZ ;  /* 0x0000000116167810 */ /* 0x000ff00007ffe0ff */
[----:B------:R-:W-:Y:S05]  /*8050*/  BRA.U !UP0, `(.L_x_137) ;  /* 0x0000000108247547 */ /* 0x000fea000b800000 */
[----:B------:R-:W-:Y:S01]  /*8060*/  ISETP.NE.AND P0, PT, R68, RZ, PT ;  /* 0x000000ff4400720c */ /* 0x000fe20003f05270 */
[----:B------:R-:W-:Y:S01]  /*8070*/  IMAD.U32 R0, RZ, RZ, UR46 ;  /* 0x0000002eff007e24 */ /* 0x000fe2000f8e00ff */
[----:B------:R-:W-:Y:S04]  /*8080*/  UIADD3 UR4, UPT, UPT, UR46, 0x1, URZ ;  /* 0x000000012e047890 */ /* 0x000fe8000fffe0ff */
[----:B------:R-:W-:Y:S04]  /*8090*/  UISETP.NE.AND UP0, UPT, UR4, 0x4, UPT ;  /* 0x000000040400788c */ /* 0x000fe8000bf05270 */
[----:B------:R-:W-:Y:S03]  /*80a0*/  USEL UR46, UR4, URZ, UP0 ;  /* 0x000000ff042e7287 */ /* 0x000fe60008000000 */
[----:B------:R-:W-:Y:S05]  /*80b0*/  @P0 LEA R0, R0, UR45, 0x3 ;  /* 0x0000002d00000c11 */ /* 0x000fea000f8e18ff */
[----:B------:R-:W-:Y:S05]  /*80c0*/  @P0 VIADD R0, R0, 0xa0 ;  /* 0x000000a000000836 */ /* 0x000fea0000000000 */
[----:B------:R-:W-:Y:S04]  /*80d0*/  @P0 PRMT R0, R70, 0x654, R0 ;  /* 0x0000065446000816 */ /* 0x000fe80000000000 */
[----:B------:R3:W-:Y:S03]  /*80e0*/  @P0 SYNCS.ARRIVE.TRANS64.RED.A1T0 RZ, [R0+URZ], RZ ;  /* 0x000000ff00ff09a7 */ /* 0x0007e600081004ff */
.L_x_137:
[----:B------:R-:W-:Y:S01]  /*80f0*/  R2UR UR5, R53 ;  /* 0x00000000350572ca */ /* 0x000fe200000e0000 */
[----:B------:R-:W-:Y:S01]  /*8100*/  UISETP.NE.AND UP0, UPT, UR61, URZ, UPT ;  /* 0x000000ff3d00728c */ /* 0x000fe2000bf05270 */
[----:B------:R-:W-:Y:S01]  /*8110*/  R2UR UR4, R54 ;  /* 0x00000000360472ca */ /* 0x000fe200000e0000 */
[----:B------:R-:W-:Y:S01]  /*8120*/  UIADD3 UR47, UPT, UPT, UR47, 0x4, URZ ;  /* 0x000000042f2f7890 */ /* 0x000fe2000fffe0ff */
[----:B------:R-:W-:Y:S01]  /*8130*/  ISETP.NE.AND P0, PT, R58, 0x2, PT ;  /* 0x000000023a00780c */ /* 0x000fe20003f05270 */
[----:B------:R-:W-:Y:S01]  /*8140*/  UMOV UR36, UR60 ;  /* 0x0000003c00247c82 */ /* 0x000fe20008000000 */
[----:B------:R-:W-:Y:S02]  /*8150*/  ISETP.NE.AND P1, PT, R22, 0x4, PT ;  /* 0x000000041600780c */ /* 0x000fe40003f25270 */
[----:B------:R-:W-:Y:S02]  /*8160*/  SEL R2, RZ, 0x1, P0 ;  /* 0x00000001ff027807 */ /* 0x000fe40000000000 */
[----:B---3--:R-:W-:Y:S02]  /*8170*/  SEL R0, RZ, 0x1, P1 ;  /* 0x00000001ff007807 */ /* 0x008fe40000800000 */
[----:B------:R-:W-:Y:S01]  /*8180*/  LOP3.LUT R60, R60, R2, RZ, 0x3c, !PT ;  /* 0x000000023c3c7212 */ /* 0x000fe200078e3cff */
[----:B------:R-:W-:Y:S01]  /*8190*/  UIADD3 UR20, UPT, UPT, UR37, UR5, URZ ;  /* 0x0000000525147290 */ /* 0x000fe2000fffe0ff */
[----:B------:R-:W-:Y:S01]  /*81a0*/  LOP3.LUT R61, R61, R0, RZ, 0x3c, !PT ;  /* 0x000000003d3d7212 */ /* 0x000fe200078e3cff */
[----:B------:R-:W-:Y:S01]  /*81b0*/  UIADD3 UR16, UPT, UPT, UR38, UR4, URZ ;  /* 0x0000000426107290 */ /* 0x000fe2000fffe0ff */
[----:B------:R-:W-:Y:S02]  /*81c0*/  SEL R58, R58, RZ, P0 ;  /* 0x000000ff3a3a7207 */ /* 0x000fe40000000000 */
[----:B------:R-:W-:Y:S01]  /*81d0*/  SEL R22, R22, RZ, P1 ;  /* 0x000000ff16167207 */ /* 0x000fe20000800000 */
[----:B------:R-:W-:Y:S08]  /*81e0*/  BRA.U UP0, `(.L_x_138) ;  /* 0xffffffd100e47547 */ /* 0x000ff0000b83ffff */
[----:B------:R-:W-:-:S13]  /*81f0*/  R2UR UR4, R55 ;  /* 0x00000000370472ca */ /* 0x000fda00000e0000 */
[----:B------:R-:W-:-:S09]  /*8200*/  UISETP.NE.AND UP0, UPT, UR4, URZ, UPT ;  /* 0x000000ff0400728c */ /* 0x000fd2000bf05270 */
[----:B------:R-:W-:Y:S05]  /*8210*/  BRA.U !UP0, `(.L_x_139) ;  /* 0x0000000108487547 */ /* 0x000fea000b800000 */
[----:B------:R-:W3:Y:S02]  /*8220*/  LDCU.64 UR4, c[0x0][0x890] ;  /* 0x00011200ff0477ac */ /* 0x000ee40008000a00 */
[----:B---3--:R-:W-:-:S04]  /*8230*/  UISETP.NE.U32.AND UP0, UPT, UR4, URZ, UPT ;  /* 0x000000ff0400728c */ /* 0x008fc8000bf05070 */
[----:B------:R-:W-:-:S09]  /*8240*/  UISETP.NE.AND.EX UP0, UPT, UR5, URZ, UPT, UP0 ;  /* 0x000000ff0500728c */ /* 0x000fd2000bf05300 */
[----:B------:R-:W-:Y:S05]  /*8250*/  BRA.U UP0, `(.L_x_140) ;  /* 0x00000001000c7547 */ /* 0x000fea000b800000 */
[----:B------:R-:W-:-:S13]  /*8260*/  FSETP.NEU.AND P0, PT, R27, RZ, PT ;  /* 0x000000ff1b00720b */ /* 0x000fda0003f0d000 */
[----:B------:R-:W-:Y:S05]  /*8270*/  @!P0 EXIT ;  /* 0x000000000000894d */ /* 0x000fea0003800000 */
[----:B------:R-:W-:Y:S05]  /*8280*/  BRA `(.L_x_139) ;  /* 0x00000000002c7947 */ /* 0x000fea0003800000 */
.L_x_140:
[----:B------:R-:W-:Y:S01]  /*8290*/  ISETP.NE.AND P0, PT, R57, RZ, PT ;  /* 0x000000ff3900720c */ /* 0x000fe20003f05270 */
[----:B------:R-:W-:-:S12]  /*82a0*/  BSSY.RECONVERGENT B0, `(.L_x_139) ;  /* 0x0000009000007945 */ /* 0x000fd80003800200 */
[----:B------:R-:W-:Y:S05]  /*82b0*/  @P0 BRA `(.L_x_141) ;  /* 0x0000000000140947 */ /* 0x000fea0003800000 */
[----:B------:R-:W3:Y:S02]  /*82c0*/  LDCU.64 UR4, c[0x0][0x888] ;  /* 0x00011100ff0477ac */ /* 0x000ee40008000a00 */
[----:B---3--:R-:W-:-:S04]  /*82d0*/  ISETP.NE.U32.AND P0, PT, RZ, UR4, PT ;  /* 0x00000004ff007c0c */ /* 0x008fc8000bf05070 */
[----:B------:R-:W-:-:S13]  /*82e0*/  ISETP.NE.AND.EX P0, PT, RZ, UR5, PT, P0 ;  /* 0x00000005ff007c0c */ /* 0x000fda000bf05300 */
[----:B------:R-:W-:Y:S05]  /*82f0*/  @!P0 EXIT ;  /* 0x000000000000894d */ /* 0x000fea0003800000 */
[----:B------:R-:W-:Y:S05]  /*8300*/  BRA `(.L_x_142) ;  /* 0x0000000000087947 */ /* 0x000fea0003800000 */
.L_x_141:
[----:B------:R-:W-:-:S13]  /*8310*/  FSETP.NEU.AND P0, PT, R27, RZ, PT ;  /* 0x000000ff1b00720b */ /* 0x000fda0003f0d000 */
[----:B------:R-:W-:Y:S05]  /*8320*/  @!P0 EXIT ;  /* 0x000000000000894d */ /* 0x000fea0003800000 */
.L_x_142:
[----:B------:R-:W-:Y:S05]  /*8330*/  BSYNC.RECONVERGENT B0 ;  /* 0x0000000000007941 */ /* 0x000fea0003800200 */
.L_x_139:
[----:B------:R-:W3:Y:S01]  /*8340*/  S2UR UR5, SR_CgaCtaId ;  /* 0x00000000000579c3 */ /* 0x000ee20000008800 */
[----:B------:R-:W-:Y:S01]  /*8350*/  ULEA UR4, UR46, UR45, 0x3 ;  /* 0x0000002d2e047291 */ /* 0x000fe2000f8e18ff */
[----:B------:R-:W-:-:S04]  /*8360*/  DEPBAR.LE SB0, 0x0 ;  /* 0x000080000000791a */ /* 0x000fc80000000000 */
[----:B------:R-:W-:-:S04]  /*8370*/  UIADD3 UR4, UPT, UPT, UR4, 0xa0, URZ ;  /* 0x000000a004047890 */ /* 0x000fc8000fffe0ff */
[----:B---3--:R-:W-:-:S09]  /*8380*/  UPRMT UR4, UR5, 0x654, UR4 ;  /* 0x0000065405047896 */ /* 0x008fd20008000004 */
[----:B------:R-:W-:Y:S01]  /*8390*/  SYNCS.ARRIVE.TRANS64.RED.A1T0 RZ, [UR4], RZ ;  /* 0x000000ffffff79a7 */ /* 0x000fe20008100404 */
[----:B------:R-:W-:Y:S05]  /*83a0*/  EXIT ;  /* 0x000000000000794d */ /* 0x000fea0003800000 */
.L_x_25:
[----:B--2---:R2:W3:Y:S02]  /*83b0*/  SYNCS.PHASECHK.TRANS64.TRYWAIT P0, [R0+URZ+0x140], R2 ;  /* 0x00014002000075a7 */ /* 0x0044e400080011ff */
[----:B---3--:R-:W-:Y:S05]  /*83c0*/  @!P0 NANOSLEEP.SYNCS 0x989680 ;  /* 0x009896800000895d */ /* 0x008fea0003900000 */
[----:B------:R-:W3:Y:S02]  /*83d0*/  @!P0 SYNCS.PHASECHK.TRANS64 P0, [R0+URZ+0x140], R2 ;  /* 0x00014002000085a7 */ /* 0x000ee400080010ff */
[----:B---3--:R-:W-:Y:S05]  /*83e0*/  @!P0 BRA `(.L_x_25) ;  /* 0xfffffffc00f08947 */ /* 0x008fea000383ffff */
[----:B------:R-:W-:Y:S05]  /*83f0*/  BRA `(.L_x_143) ;  /* 0xffffff9400887947 */ /* 0x000fea000383ffff */
.L_x_28:
[----:B--2---:R-:W-:-:S07]  /*8400*/  MOV R0, UR33 ;  /* 0x0000002100007c02 */ /* 0x004fce0008000f00 */
.L_x_144:
[----:B--2---:R2:W3:Y:S02]  /*8410*/  SYNCS.PHASECHK.TRANS64.TRYWAIT P0, [R0+URZ+0x40], R3 ;  /* 0x00004003000075a7 */ /* 0x0044e400080011ff */
[----:B---3--:R-:W-:Y:S05]  /*8420*/  @!P0 NANOSLEEP.SYNCS 0x989680 ;  /* 0x009896800000895d */ /* 0x008fea0003900000 */
[----:B------:R-:W3:Y:S02]  /*8430*/  @!P0 SYNCS.PHASECHK.TRANS64 P0, [R0+URZ+0x40], R3 ;  /* 0x00004003000085a7 */ /* 0x000ee400080010ff */
[----:B---3--:R-:W-:Y:S05]  /*8440*/  @!P0 BRA `(.L_x_144) ;  /* 0xfffffffc00f08947 */ /* 0x008fea000383ffff */
[----:B------:R-:W-:Y:S05]  /*8450*/  BRA `(.L_x_27) ;  /* 0xffffff9400c87947 */ /* 0x000fea000383ffff */
.L_x_35:
[----:B-1----:R-:W-:-:S07]  /*8460*/  MOV R0, UR17 ;  /* 0x0000001100007c02 */ /* 0x002fce0008000f00 */
.L_x_145:
[----:B-1----:R1:W2:Y:S02]  /*8470*/  SYNCS.PHASECHK.TRANS64.TRYWAIT P0, [R0+URZ+0x40], R3 ;  /* 0x00004003000075a7 */ /* 0x0022a400080011ff */
[----:B--2---:R-:W-:Y:S05]  /*8480*/  @!P0 NANOSLEEP.SYNCS 0x989680 ;  /* 0x009896800000895d */ /* 0x004fea0003900000 */
[----:B------:R-:W2:Y:S02]  /*8490*/  @!P0 SYNCS.PHASECHK.TRANS64 P0, [R0+URZ+0x40], R3 ;  /* 0x00004003000085a7 */ /* 0x000ea400080010ff */
[----:B--2---:R-:W-:Y:S05]  /*84a0*/  @!P0 BRA `(.L_x_145) ;  /* 0xfffffffc00f08947 */ /* 0x004fea000383ffff */
[----:B------:R-:W-:Y:S05]  /*84b0*/  BRA `(.L_x_34) ;  /* 0xffffff9800887947 */ /* 0x000fea000383ffff */
.L_x_40:
[----:B-1----:R1:W2:Y:S02]  /*84c0*/  SYNCS.PHASECHK.TRANS64.TRYWAIT P0, [R3+URZ+0xd0], R0 ;  /* 0x0000d000030075a7 */ /* 0x0022a400080011ff */
[----:B--2---:R-:W-:Y:S05]  /*84d0*/  @!P0 NANOSLEEP.SYNCS 0x989680 ;  /* 0x009896800000895d */ /* 0x004fea0003900000 */
[----:B------:R-:W2:Y:S02]  /*84e0*/  @!P0 SYNCS.PHASECHK.TRANS64 P0, [R3+URZ+0xd0], R0 ;  /* 0x0000d000030085a7 */ /* 0x000ea400080010ff */
[----:B--2---:R-:W-:Y:S05]  /*84f0*/  @!P0 BRA `(.L_x_40) ;  /* 0xfffffffc00f08947 */ /* 0x004fea000383ffff */
[----:B------:R-:W-:Y:S05]  /*8500*/  BRA `(.L_x_146) ;  /* 0xffffff9c00287947 */ /* 0x000fea000383ffff */
.L_x_44:
[----:B------:R-:W-:-:S07]  /*8510*/  MOV R0, UR4 ;  /* 0x0000000400007c02 */ /* 0x000fce0008000f00 */
.L_x_147:
[----:B-1----:R1:W2:Y:S02]  /*8520*/  SYNCS.PHASECHK.TRANS64.TRYWAIT P0, [R0+URZ], R2 ;  /* 0x00000002000075a7 */ /* 0x0022a400080011ff */
[----:B--2---:R-:W-:Y:S05]  /*8530*/  @!P0 NANOSLEEP.SYNCS 0x989680 ;  /* 0x009896800000895d */ /* 0x004fea0003900000 */
[----:B------:R-:W2:Y:S02]  /*8540*/  @!P0 SYNCS.PHASECHK.TRANS64 P0, [R0+URZ], R2 ;  /* 0x00000002000085a7 */ /* 0x000ea400080010ff */
[----:B--2---:R-:W-:Y:S05]  /*8550*/  @!P0 BRA `(.L_x_147) ;  /* 0xfffffffc00f08947 */ /* 0x004fea000383ffff */
[----:B------:R-:W-:Y:S05]  /*8560*/  BRA `(.L_x_148) ;  /* 0xffffffa000d47947 */ /* 0x000fea000383ffff */
.L_x_45:
[----:B------:R-:W-:-:S07]  /*8570*/  MOV R0, UR5 ;  /* 0x0000000500007c02 */ /* 0x000fce0008000f00 */
.L_x_149:
[----:B-1----:R1:W2:Y:S02]  /*8580*/  SYNCS.PHASECHK.TRANS64.TRYWAIT P0, [R0+URZ], R3 ;  /* 0x00000003000075a7 */ /* 0x0022a400080011ff */
[----:B--2---:R-:W-:Y:S05]  /*8590*/  @!P0 NANOSLEEP.SYNCS 0x989680 ;  /* 0x009896800000895d */ /* 0x004fea0003900000 */
[----:B------:R-:W2:Y:S02]  /*85a0*/  @!P0 SYNCS.PHASECHK.TRANS64 P0, [R0+URZ], R3 ;  /* 0x00000003000085a7 */ /* 0x000ea400080010ff */
[----:B--2---:R-:W-:Y:S05]  /*85b0*/  @!P0 BRA `(.L_x_149) ;  /* 0xfffffffc00f08947 */ /* 0x004fea000383ffff */
[----:B------:R-:W-:Y:S05]  /*85c0*/  BRA `(.L_x_150) ;  /* 0xffffffa000e07947 */ /* 0x000fea000383ffff */
.L_x_46:
[----:B------:R-:W-:-:S07]  /*85d0*/  MOV R0, UR5 ;  /* 0x0000000500007c02 */ /* 0x000fce0008000f00 */
.L_x_151:
[----:B-1----:R1:W2:Y:S02]  /*85e0*/  SYNCS.PHASECHK.TRANS64.TRYWAIT P0, [R0+URZ], R3 ;  /* 0x00000003000075a7 */ /* 0x0022a400080011ff */
[----:B--2---:R-:W-:Y:S05]  /*85f0*/  @!P0 NANOSLEEP.SYNCS 0x989680 ;  /* 0x009896800000895d */ /* 0x004fea0003900000 */
[----:B------:R-:W2:Y:S02]  /*8600*/  @!P0 SYNCS.PHASECHK.TRANS64 P0, [R0+URZ], R3 ;  /* 0x00000003000085a7 */ /* 0x000ea400080010ff */
[----:B--2---:R-:W-:Y:S05]  /*8610*/  @!P0 BRA `(.L_x_151) ;  /* 0xfffffffc00f08947 */ /* 0x004fea000383ffff */
[----:B------:R-:W-:Y:S05]  /*8620*/  BRA `(.L_x_152) ;  /* 0xffffffa000ec7947 */ /* 0x000fea000383ffff */
.L_x_47:
[----:B------:R-:W-:-:S07]  /*8630*/  MOV R0, UR5 ;  /* 0x0000000500007c02 */ /* 0x000fce0008000f00 */
.L_x_153:
[----:B-1----:R1:W2:Y:S02]  /*8640*/  SYNCS.PHASECHK.TRANS64.TRYWAIT P0, [R0+URZ], R3 ;  /* 0x00000003000075a7 */ /* 0x0022a400080011ff */
[----:B--2---:R-:W-:Y:S05]  /*8650*/  @!P0 NANOSLEEP.SYNCS 0x989680 ;  /* 0x009896800000895d */ /* 0x004fea0003900000 */
[----:B------:R-:W2:Y:S02]  /*8660*/  @!P0 SYNCS.PHASECHK.TRANS64 P0, [R0+URZ], R3 ;  /* 0x00000003000085a7 */ /* 0x000ea400080010ff */
[----:B--2---:R-:W-:Y:S05]  /*8670*/  @!P0 BRA `(.L_x_153) ;  /* 0xfffffffc00f08947 */ /* 0x004fea000383ffff */
[----:B------:R-:W-:Y:S05]  /*8680*/  BRA `(.L_x_154) ;  /* 0xffffffa000f87947 */ /* 0x000fea000383ffff */
.L_x_48:
[----:B------:R-:W-:-:S07]  /*8690*/  MOV R0, UR5 ;  /* 0x0000000500007c02 */ /* 0x000fce0008000f00 */
.L_x_155:
[----:B-1----:R1:W2:Y:S02]  /*86a0*/  SYNCS.PHASECHK.TRANS64.TRYWAIT P0, [R0+URZ], R3 ;  /* 0x00000003000075a7 */ /* 0x0022a400080011ff */
[----:B--2---:R-:W-:Y:S05]  /*86b0*/  @!P0 NANOSLEEP.SYNCS 0x989680 ;  /* 0x009896800000895d */ /* 0x004fea0003900000 */
[----:B------:R-:W2:Y:S02]  /*86c0*/  @!P0 SYNCS.PHASECHK.TRANS64 P0, [R0+URZ], R3 ;  /* 0x00000003000085a7 */ /* 0x000ea400080010ff */
[----:B--2---:R-:W-:Y:S05]  /*86d0*/  @!P0 BRA `(.L_x_155) ;  /* 0xfffffffc00f08947 */ /* 0x004fea000383ffff */
[----:B------:R-:W-:Y:S05]  /*86e0*/  BRA `(.L_x_156) ;  /* 0xffffffa400047947 */ /* 0x000fea000383ffff */
.L_x_49:
[----:B------:R-:W-:-:S07]  /*86f0*/  MOV R0, UR5 ;  /* 0x0000000500007c02 */ /* 0x000fce0008000f00 */
.L_x_157:
[----:B-1----:R1:W2:Y:S02]  /*8700*/  SYNCS.PHASECHK.TRANS64.TRYWAIT P0, [R0+URZ], R3 ;  /* 0x00000003000075a7 */ /* 0x0022a400080011ff */
[----:B--2---:R-:W-:Y:S05]  /*8710*/  @!P0 NANOSLEEP.SYNCS 0x989680 ;  /* 0x009896800000895d */ /* 0x004fea0003900000 */
[----:B------:R-:W2:Y:S02]  /*8720*/  @!P0 SYNCS.PHASECHK.TRANS64 P0, [R0+URZ], R3 ;  /* 0x00000003000085a7 */ /* 0x000ea400080010ff */
[----:B--2---:R-:W-:Y:S05]  /*8730*/  @!P0 BRA `(.L_x_157) ;  /* 0xfffffffc00f08947 */ /* 0x004fea000383ffff */
[----:B------:R-:W-:Y:S05]  /*8740*/  BRA `(.L_x_158) ;  /* 0xffffffa400107947 */ /* 0x000fea000383ffff */
.L_x_50:
[----:B------:R-:W-:-:S07]  /*8750*/  MOV R0, UR5 ;  /* 0x0000000500007c02 */ /* 0x000fce0008000f00 */
.L_x_159:
[----:B-1----:R1:W2:Y:S02]  /*8760*/  SYNCS.PHASECHK.TRANS64.TRYWAIT P0, [R0+URZ], R3 ;  /* 0x00000003000075a7 */ /* 0x0022a400080011ff */
[----:B--2---:R-:W-:Y:S05]  /*8770*/  @!P0 NANOSLEEP.SYNCS 0x989680 ;  /* 0x009896800000895d */ /* 0x004fea0003900000 */
[----:B------:R-:W2:Y:S02]  /*8780*/  @!P0 SYNCS.PHASECHK.TRANS64 P0, [R0+URZ], R3 ;  /* 0x00000003000085a7 */ /* 0x000ea400080010ff */
[----:B--2---:R-:W-:Y:S05]  /*8790*/  @!P0 BRA `(.L_x_159) ;  /* 0xfffffffc00f08947 */ /* 0x004fea000383ffff */
[----:B------:R-:W-:Y:S05]  /*87a0*/  BRA `(.L_x_160) ;  /* 0xffffffa4001c7947 */ /* 0x000fea000383ffff */
.L_x_53:
[----:B-1----:R1:W2:Y:S02]  /*87b0*/  SYNCS.PHASECHK.TRANS64.TRYWAIT P0, [R2+URZ+0x130], R4 ;  /* 0x00013004020075a7 */ /* 0x0022a400080011ff */
[----:B--2---:R-:W-:Y:S05]  /*87c0*/  @!P0 NANOSLEEP.SYNCS 0x989680 ;  /* 0x009896800000895d */ /* 0x004fea0003900000 */
[----:B------:R-:W2:Y:S02]  /*87d0*/  @!P0 SYNCS.PHASECHK.TRANS64 P0, [R2+URZ+0x130], R4 ;  /* 0x00013004020085a7 */ /* 0x000ea400080010ff */
[----:B--2---:R-:W-:Y:S05]  /*87e0*/  @!P0 BRA `(.L_x_53) ;  /* 0xfffffffc00f08947 */ /* 0x004fea000383ffff */
[----:B------:R-:W-:Y:S05]  /*87f0*/  BRA `(.L_x_161) ;  /* 0xffffffa400807947 */ /* 0x000fea000383ffff */
.L_x_54:
[----:B------:R-:W-:-:S07]  /*8800*/  MOV R2, UR4 ;  /* 0x0000000400027c02 */ /* 0x000fce0008000f00 */
.L_x_162:
[----:B-1----:R1:W2:Y:S02]  /*8810*/  SYNCS.PHASECHK.TRANS64.TRYWAIT P0, [R2+URZ+0xe0], R5 ;  /* 0x0000e005020075a7 */ /* 0x0022a400080011ff */
[----:B--2---:R-:W-:Y:S05]  /*8820*/  @!P0 NANOSLEEP.SYNCS 0x989680 ;  /* 0x009896800000895d */ /* 0x004fea0003900000 */
[----:B------:R-:W2:Y:S02]  /*8830*/  @!P0 SYNCS.PHASECHK.TRANS64 P0, [R2+URZ+0xe0], R5 ;  /* 0x0000e005020085a7 */ /* 0x000ea400080010ff */
[----:B--2---:R-:W-:Y:S05]  /*8840*/  @!P0 BRA `(.L_x_162) ;  /* 0xfffffffc00f08947 */ /* 0x004fea000383ffff */
[----:B------:R-:W-:Y:S05]  /*8850*/  BRA `(.L_x_163) ;  /* 0xffffffa400907947 */ /* 0x000fea000383ffff */
.L_x_55:
[----:B-1----:R1:W2:Y:S02]  /*8860*/  SYNCS.PHASECHK.TRANS64.TRYWAIT P1, [R2+URZ+0xd0], R4 ;  /* 0x0000d004020075a7 */ /* 0x0022a400080211ff */
[----:B--2---:R-:W-:Y:S05]  /*8870*/  @!P1 NANOSLEEP.SYNCS 0x989680 ;  /* 0x009896800000995d */ /* 0x004fea0003900000 */
[----:B------:R-:W2:Y:S02]  /*8880*/  @!P1 SYNCS.PHASECHK.TRANS64 P1, [R2+URZ+0xd0], R4 ;  /* 0x0000d004020095a7 */ /* 0x000ea400080210ff */
[----:B--2---:R-:W-:Y:S05]  /*8890*/  @!P1 BRA `(.L_x_55) ;  /* 0xfffffffc00f09947 */ /* 0x004fea000383ffff */
[----:B------:R-:W-:Y:S05]  /*88a0*/  BRA `(.L_x_164) ;  /* 0xffffffa400c07947 */ /* 0x000fea000383ffff */
.L_x_58:
[----:B------:R-:W-:-:S07]  /*88b0*/  MOV R0, UR4 ;  /* 0x0000000400007c02 */ /* 0x000fce0008000f00 */
.L_x_165:
[----:B-1----:R1:W2:Y:S02]  /*88c0*/  SYNCS.PHASECHK.TRANS64.TRYWAIT P0, [R0+URZ+0xe0], R2 ;  /* 0x0000e002000075a7 */ /* 0x0022a400080011ff */
[----:B--2---:R-:W-:Y:S05]  /*88d0*/  @!P0 NANOSLEEP.SYNCS 0x989680 ;  /* 0x009896800000895d */ /* 0x004fea0003900000 */
[----:B------:R-:W2:Y:S02]  /*88e0*/  @!P0 SYNCS.PHASECHK.TRANS64 P0, [R0+URZ+0xe0], R2 ;  /* 0x0000e002000085a7 */ /* 0x000ea400080010ff */
[----:B--2---:R-:W-:Y:S05]  /*88f0*/  @!P0 BRA `(.L_x_165) ;  /* 0xfffffffc00f08947 */ /* 0x004fea000383ffff */
[----:B------:R-:W-:Y:S05]  /*8900*/  BRA `(.L_x_57) ;  /* 0xffffffa800147947 */ /* 0x000fea000383ffff */
.L_x_65:
[----:B-1----:R1:W2:Y:S02]  /*8910*/  SYNCS.PHASECHK.TRANS64.TRYWAIT P1, [R0+URZ+0xd0], R2 ;  /* 0x0000d002000075a7 */ /* 0x0022a400080211ff */
[----:B--2---:R-:W-:Y:S05]  /*8920*/  @!P1 NANOSLEEP.SYNCS 0x989680 ;  /* 0x009896800000995d */ /* 0x004fea0003900000 */
[----:B------:R-:W2:Y:S02]  /*8930*/  @!P1 SYNCS.PHASECHK.TRANS64 P1, [R0+URZ+0xd0], R2 ;  /* 0x0000d002000095a7 */ /* 0x000ea400080210ff */
[----:B--2---:R-:W-:Y:S05]  /*8940*/  @!P1 BRA `(.L_x_65) ;  /* 0xfffffffc00f09947 */ /* 0x004fea000383ffff */
[----:B------:R-:W-:Y:S05]  /*8950*/  BRA `(.L_x_166) ;  /* 0xffffffac008c7947 */ /* 0x000fea000383ffff */
.L_x_66:
[----:B------:R-:W-:-:S07]  /*8960*/  MOV R2, UR30 ;  /* 0x0000001e00027c02 */ /* 0x000fce0008000f00 */
.L_x_167:
[----:B-1----:R1:W2:Y:S02]  /*8970*/  SYNCS.PHASECHK.TRANS64.TRYWAIT P0, [R2+URZ+0x110], R0 ;  /* 0x00011000020075a7 */ /* 0x0022a400080011ff */
[----:B--2---:R-:W-:Y:S05]  /*8980*/  @!P0 NANOSLEEP.SYNCS 0x989680 ;  /* 0x009896800000895d */ /* 0x004fea0003900000 */
[----:B------:R-:W2:Y:S02]  /*8990*/  @!P0 SYNCS.PHASECHK.TRANS64 P0, [R2+URZ+0x110], R0 ;  /* 0x00011000020085a7 */ /* 0x000ea400080010ff */
[----:B--2---:R-:W-:Y:S05]  /*89a0*/  @!P0 BRA `(.L_x_167) ;  /* 0xfffffffc00f08947 */ /* 0x004fea000383ffff */
[----:B------:R-:W-:Y:S05]  /*89b0*/  BRA `(.L_x_168) ;  /* 0xffffffac00c47947 */ /* 0x000fea000383ffff */
.L_x_69:
[----:B------:R-:W-:Y:S07]  /*89c0*/  MOV R0, UR5 ;  /* 0x0000000500007c02 */ /* 0x000fee0008000f00 */
.L_x_169:
[----:B-1----:R1:W2:Y:S02]  /*89d0*/  SYNCS.PHASECHK.TRANS64.TRYWAIT P0, [R0+URZ], R2 ;  /* 0x00000002000075a7 */ /* 0x0022a400080011ff */
[----:B--2---:R-:W-:Y:S05]  /*89e0*/  @!P0 NANOSLEEP.SYNCS 0x989680 ;  /* 0x009896800000895d */ /* 0x004fea0003900000 */
[----:B------:R-:W2:Y:S02]  /*89f0*/  @!P0 SYNCS.PHASECHK.TRANS64 P0, [R0+URZ], R2 ;  /* 0x00000002000085a7 */ /* 0x000ea400080010ff */
[----:B--2---:R-:W-:Y:S05]  /*8a00*/  @!P0 BRA `(.L_x_169) ;  /* 0xfffffffc00f08947 */ /* 0x004fea000383ffff */
[----:B------:R-:W-:Y:S05]  /*8a10*/  BRA `(.L_x_68) ;  /* 0xffffffac00e07947 */ /* 0x000fea000383ffff */
.L_x_72:
[----:B------:R-:W-:-:S07]  /*8a20*/  MOV R0, UR4 ;  /* 0x0000000400007c02 */ /* 0x000fce0008000f00 */
.L_x_170:
[----:B--2---:R2:W4:Y:S02]  /*8a30*/  SYNCS.PHASECHK.TRANS64.TRYWAIT P0, [R0+URZ], R2 ;  /* 0x00000002000075a7 */ /* 0x00452400080011ff */
[----:B----4-:R-:W-:Y:S05]  /*8a40*/  @!P0 NANOSLEEP.SYNCS 0x989680 ;  /* 0x009896800000895d */ /* 0x010fea0003900000 */
[----:B------:R-:W4:Y:S02]  /*8a50*/  @!P0 SYNCS.PHASECHK.TRANS64 P0, [R0+URZ], R2 ;  /* 0x00000002000085a7 */ /* 0x000f2400080010ff */
[----:B----4-:R-:W-:Y:S05]  /*8a60*/  @!P0 BRA `(.L_x_170) ;  /* 0xfffffffc00f08947 */ /* 0x010fea000383ffff */
[----:B------:R-:W-:Y:S05]  /*8a70*/  BRA `(.L_x_171) ;  /* 0xffffffb000bc7947 */ /* 0x000fea000383ffff */
.L_x_73:
[----:B------:R-:W-:-:S07]  /*8a80*/  MOV R0, UR5 ;  /* 0x0000000500007c02 */ /* 0x000fce0008000f00 */
.L_x_172:
[----:B-1----:R1:W2:Y:S02]  /*8a90*/  SYNCS.PHASECHK.TRANS64.TRYWAIT P0, [R0+URZ], R3 ;  /* 0x00000003000075a7 */ /* 0x0022a400080011ff */
[----:B--2---:R-:W-:Y:S05]  /*8aa0*/  @!P0 NANOSLEEP.SYNCS 0x989680 ;  /* 0x009896800000895d */ /* 0x004fea0003900000 */
[----:B------:R-:W2:Y:S02]  /*8ab0*/  @!P0 SYNCS.PHASECHK.TRANS64 P0, [R0+URZ], R3 ;  /* 0x00000003000085a7 */ /* 0x000ea400080010ff */
[----:B--2---:R-:W-:Y:S05]  /*8ac0*/  @!P0 BRA `(.L_x_172) ;  /* 0xfffffffc00f08947 */ /* 0x004fea000383ffff */
[----:B------:R-:W-:Y:S05]  /*8ad0*/  BRA `(.L_x_173) ;  /* 0xffffffb000c87947 */ /* 0x000fea000383ffff */
.L_x_74:
[----:B------:R-:W-:-:S07]  /*8ae0*/  MOV R0, UR5 ;  /* 0x0000000500007c02 */ /* 0x000fce0008000f00 */
.L_x_174:
[----:B-1----:R1:W2:Y:S02]  /*8af0*/  SYNCS.PHASECHK.TRANS64.TRYWAIT P0, [R0+URZ], R3 ;  /* 0x00000003000075a7 */ /* 0x0022a400080011ff */
[----:B--2---:R-:W-:Y:S05]  /*8b00*/  @!P0 NANOSLEEP.SYNCS 0x989680 ;  /* 0x009896800000895d */ /* 0x004fea0003900000 */
[----:B------:R-:W2:Y:S02]  /*8b10*/  @!P0 SYNCS.PHASECHK.TRANS64 P0, [R0+URZ], R3 ;  /* 0x00000003000085a7 */ /* 0x000ea400080010ff */
[----:B--2---:R-:W-:Y:S05]  /*8b20*/  @!P0 BRA `(.L_x_174) ;  /* 0xfffffffc00f08947 */ /* 0x004fea000383ffff */
[----:B------:R-:W-:Y:S05]  /*8b30*/  BRA `(.L_x_175) ;  /* 0xffffffb000d47947 */ /* 0x000fea000383ffff */
.L_x_75:
[----:B-1----:R-:W-:-:S07]  /*8b40*/  MOV R0, UR4 ;  /* 0x0000000400007c02 */ /* 0x002fce0008000f00 */
.L_x_176:
[----:B-1----:R1:W2:Y:S02]  /*8b50*/  SYNCS.PHASECHK.TRANS64.TRYWAIT P0, [R0+URZ], R2 ;  /* 0x00000002000075a7 */ /* 0x0022a400080011ff */
[----:B--2---:R-:W-:Y:S05]  /*8b60*/  @!P0 NANOSLEEP.SYNCS 0x989680 ;  /* 0x009896800000895d */ /* 0x004fea0003900000 */
[----:B------:R-:W2:Y:S02]  /*8b70*/  @!P0 SYNCS.PHASECHK.TRANS64 P0, [R0+URZ], R2 ;  /* 0x00000002000085a7 */ /* 0x000ea400080010ff */
[----:B--2---:R-:W-:Y:S05]  /*8b80*/  @!P0 BRA `(.L_x_176) ;  /* 0xfffffffc00f08947 */ /* 0x004fea000383ffff */
[----:B------:R-:W-:Y:S05]  /*8b90*/  BRA `(.L_x_177) ;  /* 0xffffffb000e07947 */ /* 0x000fea000383ffff */
.L_x_80:
[----:B--2---:R2:W3:Y:S02]  /*8ba0*/  SYNCS.PHASECHK.TRANS64.TRYWAIT P0, [R12+URZ+0xd0], R0 ;  /* 0x0000d0000c0075a7 */ /* 0x0044e400080011ff */
[----:B---3--:R-:W-:Y:S05]  /*8bb0*/  @!P0 NANOSLEEP.SYNCS 0x989680 ;  /* 0x009896800000895d */ /* 0x008fea0003900000 */
[----:B------:R-:W3:Y:S02]  /*8bc0*/  @!P0 SYNCS.PHASECHK.TRANS64 P0, [R12+URZ+0xd0], R0 ;  /* 0x0000d0000c0085a7 */ /* 0x000ee400080010ff */
[----:B---3--:R-:W-:Y:S05]  /*8bd0*/  @!P0 BRA `(.L_x_80) ;  /* 0xfffffffc00f08947 */ /* 0x008fea000383ffff */
[----:B------:R-:W-:Y:S05]  /*8be0*/  BRA `(.L_x_178) ;  /* 0xffffffb800107947 */ /* 0x000fea000383ffff */
.L_x_83:
[----:B--2---:R-:W-:Y:S07]  /*8bf0*/  MOV R0, UR21 ;  /* 0x0000001500007c02 */ /* 0x004fee0008000f00 */
.L_x_179:
[----:B--2---:R2:W3:Y:S02]  /*8c00*/  SYNCS.PHASECHK.TRANS64.TRYWAIT P2, [R0+URZ+0xc8], R6 ;  /* 0x0000c806000075a7 */ /* 0x0044e400080411ff */
[----:B---3--:R-:W-:Y:S05]  /*8c10*/  @!P2 NANOSLEEP.SYNCS 0x989680 ;  /* 0x009896800000a95d */ /* 0x008fea0003900000 */
[----:B------:R-:W3:Y:S02]  /*8c20*/  @!P2 SYNCS.PHASECHK.TRANS64 P2, [R0+URZ+0xc8], R6 ;  /* 0x0000c8060000a5a7 */ /* 0x000ee400080410ff */
[----:B---3--:R-:W-:Y:S05]  /*8c30*/  @!P2 BRA `(.L_x_179) ;  /* 0xfffffffc00f0a947 */ /* 0x008fea000383ffff */
[----:B------:R-:W-:Y:S05]  /*8c40*/  BRA `(.L_x_82) ;  /* 0xffffffbc00787947 */ /* 0x000fea000383ffff */
.L_x_86:
[----:B------:R-:W-:Y:S07]  /*8c50*/  MOV R0, UR21 ;  /* 0x0000001500007c02 */ /* 0x000fee0008000f00 */
.L_x_180:
[----:B--2---:R2:W3:Y:S02]  /*8c60*/  SYNCS.PHASECHK.TRANS64.TRYWAIT P0, [R0+URZ+0xa0], R9 ;  /* 0x0000a009000075a7 */ /* 0x0044e400080011ff */
[----:B---3--:R-:W-:Y:S05]  /*8c70*/  @!P0 NANOSLEEP.SYNCS 0x989680 ;  /* 0x009896800000895d */ /* 0x008fea0003900000 */
[----:B------:R-:W3:Y:S02]  /*8c80*/  @!P0 SYNCS.PHASECHK.TRANS64 P0, [R0+URZ+0xa0], R9 ;  /* 0x0000a009000085a7 */ /* 0x000ee400080010ff */
[----:B---3--:R-:W-:Y:S05]  /*8c90*/  @!P0 BRA `(.L_x_180) ;  /* 0xfffffffc00f08947 */ /* 0x008fea000383ffff */
[----:B------:R-:W-:Y:S05]  /*8ca0*/  BRA `(.L_x_181) ;  /* 0xffffffbc00d47947 */ /* 0x000fea000383ffff */
.L_x_87:
[----:B------:R-:W-:Y:S07]  /*8cb0*/  MOV R0, UR21 ;  /* 0x0000001500007c02 */ /* 0x000fee0008000f00 */
.L_x_182:
[----:B--2---:R2:W3:Y:S02]  /*8cc0*/  SYNCS.PHASECHK.TRANS64.TRYWAIT P0, [R0+URZ+0xa8], R9 ;  /* 0x0000a809000075a7 */ /* 0x0044e400080011ff */
[----:B---3--:R-:W-:Y:S05]  /*8cd0*/  @!P0 NANOSLEEP.SYNCS 0x989680 ;  /* 0x009896800000895d */ /* 0x008fea0003900000 */
[----:B------:R-:W3:Y:S02]  /*8ce0*/  @!P0 SYNCS.PHASECHK.TRANS64 P0, [R0+URZ+0xa8], R9 ;  /* 0x0000a809000085a7 */ /* 0x000ee400080010ff */
[----:B---3--:R-:W-:Y:S05]  /*8cf0*/  @!P0 BRA `(.L_x_182) ;  /* 0xfffffffc00f08947 */ /* 0x008fea000383ffff */
[----:B------:R-:W-:Y:S05]  /*8d00*/  BRA `(.L_x_183) ;  /* 0xffffffc0000c7947 */ /* 0x000fea000383ffff */
.L_x_88:
[----:B------:R-:W-:Y:S07]  /*8d10*/  MOV R0, UR21 ;  /* 0x0000001500007c02 */ /* 0x000fee0008000f00 */
.L_x_184:
[----:B--2---:R2:W3:Y:S02]  /*8d20*/  SYNCS.PHASECHK.TRANS64.TRYWAIT P0, [R0+URZ+0xb0], R9 ;  /* 0x0000b009000075a7 */ /* 0x0044e400080011ff */
[----:B---3--:R-:W-:Y:S05]  /*8d30*/  @!P0 NANOSLEEP.SYNCS 0x989680 ;  /* 0x009896800000895d */ /* 0x008fea0003900000 */
[----:B------:R-:W3:Y:S02]  /*8d40*/  @!P0 SYNCS.PHASECHK.TRANS64 P0, [R0+URZ+0xb0], R9 ;  /* 0x0000b009000085a7 */ /* 0x000ee400080010ff */
[----:B---3--:R-:W-:Y:S05]  /*8d50*/  @!P0 BRA `(.L_x_184) ;  /* 0xfffffffc00f08947 */ /* 0x008fea000383ffff */
[----:B------:R-:W-:Y:S05]  /*8d60*/  BRA `(.L_x_185) ;  /* 0xffffffc000507947 */ /* 0x000fea000383ffff */
.L_x_89:
[----:B------:R-:W-:Y:S07]  /*8d70*/  MOV R0, UR21 ;  /* 0x0000001500007c02 */ /* 0x000fee0008000f00 */
.L_x_186:
[----:B--2---:R2:W3:Y:S02]  /*8d80*/  SYNCS.PHASECHK.TRANS64.TRYWAIT P0, [R0+URZ+0xb8], R9 ;  /* 0x0000b809000075a7 */ /* 0x0044e400080011ff */
[----:B---3--:R-:W-:Y:S05]  /*8d90*/  @!P0 NANOSLEEP.SYNCS 0x989680 ;  /* 0x009896800000895d */ /* 0x008fea0003900000 */
[----:B------:R-:W3:Y:S02]  /*8da0*/  @!P0 SYNCS.PHASECHK.TRANS64 P0, [R0+URZ+0xb8], R9 ;  /* 0x0000b809000085a7 */ /* 0x000ee400080010ff */
[----:B---3--:R-:W-:Y:S05]  /*8db0*/  @!P0 BRA `(.L_x_186) ;  /* 0xfffffffc00f08947 */ /* 0x008fea000383ffff */
[----:B------:R-:W-:Y:S05]  /*8dc0*/  BRA `(.L_x_187) ;  /* 0xffffffc000907947 */ /* 0x000fea000383ffff */
.L_x_91:
[----:B------:R-:W-:-:S07]  /*8dd0*/  MOV R0, UR21 ;  /* 0x0000001500007c02 */ /* 0x000fce0008000f00 */
.L_x_188:
[----:B---3--:R3:W4:Y:S02]  /*8de0*/  SYNCS.PHASECHK.TRANS64.TRYWAIT P0, [R0+URZ+0xa0], R2 ;  /* 0x0000a002000075a7 */ /* 0x00872400080011ff */
[----:B----4-:R-:W-:Y:S05]  /*8df0*/  @!P0 NANOSLEEP.SYNCS 0x989680 ;  /* 0x009896800000895d */ /* 0x010fea0003900000 */
[----:B------:R-:W4:Y:S02]  /*8e00*/  @!P0 SYNCS.PHASECHK.TRANS64 P0, [R0+URZ+0xa0], R2 ;  /* 0x0000a002000085a7 */ /* 0x000f2400080010ff */
[----:B----4-:R-:W-:Y:S05]  /*8e10*/  @!P0 BRA `(.L_x_188) ;  /* 0xfffffffc00f08947 */ /* 0x010fea000383ffff */
[----:B------:R-:W-:Y:S05]  /*8e20*/  BRA `(.L_x_189) ;  /* 0xffffffc400087947 */ /* 0x000fea000383ffff */
.L_x_92:
[----:B---3--:R-:W-:-:S07]  /*8e30*/  MOV R0, UR21 ;  /* 0x0000001500007c02 */ /* 0x008fce0008000f00 */
.L_x_190:
[----:B---3--:R3:W4:Y:S02]  /*8e40*/  SYNCS.PHASECHK.TRANS64.TRYWAIT P0, [R0+URZ+0xa8], R2 ;  /* 0x0000a802000075a7 */ /* 0x00872400080011ff */
[----:B----4-:R-:W-:Y:S05]  /*8e50*/  @!P0 NANOSLEEP.SYNCS 0x989680 ;  /* 0x009896800000895d */ /* 0x010fea0003900000 */
[----:B------:R-:W4:Y:S02]  /*8e60*/  @!P0 SYNCS.PHASECHK.TRANS64 P0, [R0+URZ+0xa8], R2 ;  /* 0x0000a802000085a7 */ /* 0x000f2400080010ff */
[----:B----4-:R-:W-:Y:S05]  /*8e70*/  @!P0 BRA `(.L_x_190) ;  /* 0xfffffffc00f08947 */ /* 0x010fea000383ffff */
[----:B------:R-:W-:Y:S05]  /*8e80*/  BRA `(.L_x_191) ;  /* 0xffffffc000f87947 */ /* 0x000fea000383ffff */
.L_x_93:
[----:B---3--:R-:W-:-:S07]  /*8e90*/  MOV R0, UR21 ;  /* 0x0000001500007c02 */ /* 0x008fce0008000f00 */
.L_x_192:
[----:B---3--:R3:W4:Y:S02]  /*8ea0*/  SYNCS.PHASECHK.TRANS64.TRYWAIT P0, [R0+URZ+0xb0], R2 ;  /* 0x0000b002000075a7 */ /* 0x00872400080011ff */
[----:B----4-:R-:W-:Y:S05]  /*8eb0*/  @!P0 NANOSLEEP.SYNCS 0x989680 ;  /* 0x009896800000895d */ /* 0x010fea0003900000 */
[----:B------:R-:W4:Y:S02]  /*8ec0*/  @!P0 SYNCS.PHASECHK.TRANS64 P0, [R0+URZ+0xb0], R2 ;  /* 0x0000b002000085a7 */ /* 0x000f2400080010ff */
[----:B----4-:R-:W-:Y:S05]  /*8ed0*/  @!P0 BRA `(.L_x_192) ;  /* 0xfffffffc00f08947 */ /* 0x010fea000383ffff */
[----:B------:R-:W-:Y:S05]  /*8ee0*/  BRA `(.L_x_193) ;  /* 0xffffffc000e87947 */ /* 0x000fea000383ffff */
.L_x_95:
[----:B-1----:R1:W2:Y:S02]  /*8ef0*/  SYNCS.PHASECHK.TRANS64.TRYWAIT P0, [R3+URZ+0xd0], R0 ;  /* 0x0000d000030075a7 */ /* 0x0022a400080011ff */
[----:B--2---:R-:W-:Y:S05]  /*8f00*/  @!P0 NANOSLEEP.SYNCS 0x989680 ;  /* 0x009896800000895d */ /* 0x004fea0003900000 */
[----:B------:R-:W2:Y:S02]  /*8f10*/  @!P0 SYNCS.PHASECHK.TRANS64 P0, [R3+URZ+0xd0], R0 ;  /* 0x0000d000030085a7 */ /* 0x000ea400080010ff */
[----:B--2---:R-:W-:Y:S05]  /*8f20*/  @!P0 BRA `(.L_x_95) ;  /* 0xfffffffc00f08947 */ /* 0x004fea000383ffff */
[----:B------:R-:W-:Y:S05]  /*8f30*/  BRA `(.L_x_194) ;  /* 0xffffffc400a47947 */ /* 0x000fea000383ffff */
.L_x_106:
[----:B-1----:R-:W-:Y:S04]  /*8f40*/  MOV R2, UR45 ;  /* 0x0000002d00027c02 */ /* 0x002fe80008000f00 */
[----:B------:R1:W2:Y:S03]  /*8f50*/  SYNCS.PHASECHK.TRANS64.TRYWAIT P1, [R2+URZ+0x80], R3 ;  /* 0x00008003020075a7 */ /* 0x0002a600080211ff */
[----:B--2---:R-:W-:Y:S05]  /*8f60*/  @!P1 NANOSLEEP.SYNCS 0x989680 ;  /* 0x009896800000995d */ /* 0x004fea0003900000 */
[----:B------:R-:W2:Y:S02]  /*8f70*/  @!P1 SYNCS.PHASECHK.TRANS64 P1, [R2+URZ+0x80], R3 ;  /* 0x00008003020095a7 */ /* 0x000ea400080210ff */
[----:B--2---:R-:W-:Y:S05]  /*8f80*/  @!P1 BRA `(.L_x_106) ;  /* 0xfffffffc00ec9947 */ /* 0x004fea000383ffff */
[----:B------:R-:W-:Y:S05]  /*8f90*/  BRA `(.L_x_105) ;  /* 0xffffffd400087947 */ /* 0x000fea000383ffff */
.L_x_108:
[----:B-1----:R1:W4:Y:S02]  /*8fa0*/  SYNCS.PHASECHK.TRANS64.TRYWAIT P0, [R69+URZ+0xf0], R0 ;  /* 0x0000f000450075a7 */ /* 0x00232400080011ff */
[----:B----4-:R-:W-:Y:S05]  /*8fb0*/  @!P0 NANOSLEEP.SYNCS 0x989680 ;  /* 0x009896800000895d */ /* 0x010fea0003900000 */
[----:B------:R-:W4:Y:S02]  /*8fc0*/  @!P0 SYNCS.PHASECHK.TRANS64 P0, [R69+URZ+0xf0], R0 ;  /* 0x0000f000450085a7 */ /* 0x000f2400080010ff */
[----:B----4-:R-:W-:Y:S05]  /*8fd0*/  @!P0 BRA `(.L_x_108) ;  /* 0xfffffffc00f08947 */ /* 0x010fea000383ffff */
[----:B------:R-:W-:Y:S05]  /*8fe0*/  BRA `(.L_x_107) ;  /* 0xffffffd400307947 */ /* 0x000fea000383ffff */
.L_x_117:
[----:B-1----:R1:W3:Y:S02]  /*8ff0*/  SYNCS.PHASECHK.TRANS64.TRYWAIT P0, [R2+URZ+0x80], R0 ;  /* 0x00008000020075a7 */ /* 0x0022e400080011ff */
[----:B---3--:R-:W-:Y:S05]  /*9000*/  @!P0 NANOSLEEP.SYNCS 0x989680 ;  /* 0x009896800000895d */ /* 0x008fea0003900000 */
[----:B------:R-:W3:Y:S02]  /*9010*/  @!P0 SYNCS.PHASECHK.TRANS64 P0, [R2+URZ+0x80], R0 ;  /* 0x00008000020085a7 */ /* 0x000ee400080010ff */
[----:B---3--:R-:W-:Y:S05]  /*9020*/  @!P0 BRA `(.L_x_117) ;  /* 0xfffffffc00f08947 */ /* 0x008fea000383ffff */
[----:B------:R-:W-:Y:S05]  /*9030*/  BRA `(.L_x_116) ;  /* 0xffffffd800cc7947 */ /* 0x000fea000383ffff */
.L_x_125:
[----:B-1----:R1:W3:Y:S02]  /*9040*/  SYNCS.PHASECHK.TRANS64.TRYWAIT P0, [R6+URZ+0x80], R5 ;  /* 0x00008005060075a7 */ /* 0x0022e400080011ff */
[----:B---3--:R-:W-:Y:S05]  /*9050*/  @!P0 NANOSLEEP.SYNCS 0x989680 ;  /* 0x009896800000895d */ /* 0x008fea0003900000 */
[----:B------:R-:W3:Y:S02]  /*9060*/  @!P0 SYNCS.PHASECHK.TRANS64 P0, [R6+URZ+0x80], R5 ;  /* 0x00008005060085a7 */ /* 0x000ee400080010ff */
[----:B---3--:R-:W-:Y:S05]  /*9070*/  @!P0 BRA `(.L_x_125) ;  /* 0xfffffffc00f08947 */ /* 0x008fea000383ffff */
[----:B------:R-:W-:Y:S05]  /*9080*/  BRA `(.L_x_124) ;  /* 0xffffffe000907947 */ /* 0x000fea000383ffff */
.L_x_133:
[----:B-1----:R1:W3:Y:S02]  /*9090*/  SYNCS.PHASECHK.TRANS64.TRYWAIT P0, [R0+URZ+0x80], R5 ;  /* 0x00008005000075a7 */ /* 0x0022e400080011ff */
[----:B---3--:R-:W-:Y:S05]  /*90a0*/  @!P0 NANOSLEEP.SYNCS 0x989680 ;  /* 0x009896800000895d */ /* 0x008fea0003900000 */
[----:B------:R-:W3:Y:S02]  /*90b0*/  @!P0 SYNCS.PHASECHK.TRANS64 P0, [R0+URZ+0x80], R5 ;  /* 0x00008005000085a7 */ /* 0x000ee400080010ff */
[----:B---3--:R-:W-:Y:S05]  /*90c0*/  @!P0 BRA `(.L_x_133) ;  /* 0xfffffffc00f08947 */ /* 0x008fea000383ffff */
[----:B------:R-:W-:Y:S05]  /*90d0*/  BRA `(.L_x_132) ;  /* 0xffffffe800507947 */ /* 0x000fea000383ffff */
        .weak           $__internal_0_$__cuda_sm10x_tcgen05_guardrail_trap_col_being_dealloced_not_returned_by_alloc
        .type           $__internal_0_$__cuda_sm10x_tcgen05_guardrail_trap_col_being_dealloced_not_returned_by_alloc,@function
        .size           $__internal_0_$__cuda_sm10x_tcgen05_guardrail_trap_col_being_dealloced_not_returned_by_alloc,($__internal_1_$__cuda_sm10x_tcgen05_guardrail_trap_phase_invalid_during_alloc - $__internal_0_$__cuda_sm10x_tcgen05_guardrail_trap_col_being_dealloced_not_returned_by_alloc)
$__internal_0_$__cuda_sm10x_tcgen05_guardrail_trap_col_being_dealloced_not_returned_by_alloc:
[----:B------:R-:W-:Y:S05]  /*90e0*/  BPT.TRAP 0x1 ;  /* 0x000000040000795c */ /* 0x000fea0000300000 */
[----:B------:R-:W-:-:S04]  /*90f0*/  HFMA2 R3, -RZ, RZ, 0, 0 ;  /* 0x00000000ff037431 */ /* 0x000fc800000001ff */
[----:B------:R-:W-:Y:S05]  /*9100*/  RET.REL.NODEC R2 `(_ZN7cutlass13device_kernelINS_4gemm6kernel13GemmUniversalIN4cute5tupleIJiiiiEEENS1_10collective13CollectiveMmaINS1_35MainloopSm100TmaUmmaWarpSpecializedILi8ELi2ELi4ENS5_IJNS4_1CILi1EEENSA_ILi4EEESB_EEEEENS5_IJNSA_ILi128EEENSA_ILi64EEENSA_ILi32EEEEEEfNS5_IJlSB_lEEEfSJ_NS4_8TiledMMAINS4_8MMA_AtomIJNS4_17SM100_MMA_TF32_SSINS_10tfloat32_tESN_fLi128ELi64ELNS4_4UMMA5MajorE0ELSP_0ELNSO_7ScaleInE0ELSQ_0EEEEEENS4_6LayoutINS5_IJSB_SB_SB_EEENS5_IJNSA_ILi0EEESV_SV_EEEEENS5_IJNS4_10UnderscoreESY_SY_EEEEENS4_23SM90_TMA_LOAD_MULTICASTENS4_14ComposedLayoutINS4_7SwizzleILi3ELi4ELi3EEENS4_18smem_ptr_flag_bitsILi32EEENST_INS5_IJNSA_ILi8EEESH_EEENS5_IJSH_SB_EEEEEEEvNS4_8identityENS4_13SM90_TMA_LOADES1B_vS1C_EENS_8epilogue10collective18CollectiveEpilogueINS1F_23Sm100TmaWarpSpecializedILi4ELi2ELi16ELb1ELb0EEEJSI_NS5_IJNST_ISF_SB_EENST_INSA_ILi16EEESB_EEEEEfSJ_fSJ_NS1F_6fusion15FusionCallbacksIS1J_NS1O_17LinearCombinationIffffLNS_15FloatRoundStyleE2EEESI_S1N_JEEENS4_5SM1004TMEM4LOAD26SM100_TMEM_LOAD_32dp32b16xES1D_NS12_INS13_ILi2ELi4ELi3EEES16_NST_INS5_IJS17_S1L_EEENS5_IJS1L_SB_EEEEEEENS4_39AutoVectorizingCopyWithAssumedAlignmentILi128EEENS4_14SM90_TMA_STOREES22_S24_S24_EEEvvEEEEvNT_6ParamsE) ;  /* 0xffffff6c02bc7950 */ /* 0x000fea0003c3ffff */
        .weak           $__internal_1_$__cuda_sm10x_tcgen05_guardrail_trap_phase_invalid_during_alloc
        .type           $__internal_1_$__cuda_sm10x_tcgen05_guardrail_trap_phase_invalid_during_alloc,@function
        .size           $__internal_1_$__cuda_sm10x_tcgen05_guardrail_trap_phase_invalid_during_alloc,($__internal_2_$__cuda_sm10x_tcgen05_guardrail_trap_unallocated_columns_being_dealloced - $__internal_1_$__cuda_sm10x_tcgen05_guardrail_trap_phase_invalid_during_alloc)
$__internal_1_$__cuda_sm10x_tcgen05_guardrail_trap_phase_invalid_during_alloc:
[----:B------:R-:W-:Y:S05]  /*9110*/  BPT.TRAP 0x1 ;  /* 0x000000040000795c */ /* 0x000fea0000300000 */
[----:B------:R-:W-:-:S04]  /*9120*/  MOV R5, 0x0 ;  /* 0x0000000000057802 */ /* 0x000fc80000000f00 */
[----:B------:R-:W-:Y:S05]  /*9130*/  RET.REL.NODEC R4 `(_ZN7cutlass13device_kernelINS_4gemm6kernel13GemmUniversalIN4cute5tupleIJiiiiEEENS1_10collective13CollectiveMmaINS1_35MainloopSm100TmaUmmaWarpSpecializedILi8ELi2ELi4ENS5_IJNS4_1CILi1EEENSA_ILi4EEESB_EEEEENS5_IJNSA_ILi128EEENSA_ILi64EEENSA_ILi32EEEEEEfNS5_IJlSB_lEEEfSJ_NS4_8TiledMMAINS4_8MMA_AtomIJNS4_17SM100_MMA_TF32_SSINS_10tfloat32_tESN_fLi128ELi64ELNS4_4UMMA5MajorE0ELSP_0ELNSO_7ScaleInE0ELSQ_0EEEEEENS4_6LayoutINS5_IJSB_SB_SB_EEENS5_IJNSA_ILi0EEESV_SV_EEEEENS5_IJNS4_10UnderscoreESY_SY_EEEEENS4_23SM90_TMA_LOAD_MULTICASTENS4_14ComposedLayoutINS4_7SwizzleILi3ELi4ELi3EEENS4_18smem_ptr_flag_bitsILi32EEENST_INS5_IJNSA_ILi8EEESH_EEENS5_IJSH_SB_EEEEEEEvNS4_8identityENS4_13SM90_TMA_LOADES1B_vS1C_EENS_8epilogue10collective18CollectiveEpilogueINS1F_23Sm100TmaWarpSpecializedILi4ELi2ELi16ELb1ELb0EEEJSI_NS5_IJNST_ISF_SB_EENST_INSA_ILi16EEESB_EEEEEfSJ_fSJ_NS1F_6fusion15FusionCallbacksIS1J_NS1O_17LinearCombinationIffffLNS_15FloatRoundStyleE2EEESI_S1N_JEEENS4_5SM1004TMEM4LOAD26SM100_TMEM_LOAD_32dp32b16xES1D_NS12_INS13_ILi2ELi4ELi3EEES16_NST_INS5_IJS17_S1L_EEENS5_IJS1L_SB_EEEEEEENS4_39AutoVectorizingCopyWithAssumedAlignmentILi128EEENS4_14SM90_TMA_STOREES22_S24_S24_EEEvvEEEEvNT_6ParamsE) ;  /* 0xffffff6c04b07950 */ /* 0x000fea0003c3ffff */
        .weak           $__internal_2_$__cuda_sm10x_tcgen05_guardrail_trap_unallocated_columns_being_dealloced
        .type           $__internal_2_$__cuda_sm10x_tcgen05_guardrail_trap_unallocated_columns_being_dealloced,@function
        .size           $__internal_2_$__cuda_sm10x_tcgen05_guardrail_trap_unallocated_columns_being_dealloced,(.L_x_196 - $__internal_2_$__cuda_sm10x_tcgen05_guardrail_trap_unallocated_columns_being_dealloced)
$__internal_2_$__cuda_sm10x_tcgen05_guardrail_trap_unallocated_columns_being_dealloced:
[----:B------:R-:W-:Y:S05]  /*9140*/  BPT.TRAP 0x1 ;  /* 0x000000040000795c */ /* 0x000fea0000300000 */
[----:B------:R-:W-:-:S04]  /*9150*/  HFMA2 R3, -RZ, RZ, 0, 0 ;  /* 0x00000000ff037431 */ /* 0x000fc800000001ff */
[----:B------:R-:W-:Y:S05]  /*9160*/  RET.REL.NODEC R2 `(_ZN7cutlass13device_kernelINS_4gemm6kernel13GemmUniversalIN4cute5tupleIJiiiiEEENS1_10collective13CollectiveMmaINS1_35MainloopSm100TmaUmmaWarpSpecializedILi8ELi2ELi4ENS5_IJNS4_1CILi1EEENSA_ILi4EEESB_EEEEENS5_IJNSA_ILi128EEENSA_ILi64EEENSA_ILi32EEEEEEfNS5_IJlSB_lEEEfSJ_NS4_8TiledMMAINS4_8MMA_AtomIJNS4_17SM100_MMA_TF32_SSINS_10tfloat32_tESN_fLi128ELi64ELNS4_4UMMA5MajorE0ELSP_0ELNSO_7ScaleInE0ELSQ_0EEEEEENS4_6LayoutINS5_IJSB_SB_SB_EEENS5_IJNSA_ILi0EEESV_SV_EEEEENS5_IJNS4_10UnderscoreESY_SY_EEEEENS4_23SM90_TMA_LOAD_MULTICASTENS4_14ComposedLayoutINS4_7SwizzleILi3ELi4ELi3EEENS4_18smem_ptr_flag_bitsILi32EEENST_INS5_IJNSA_ILi8EEESH_EEENS5_IJSH_SB_EEEEEEEvNS4_8identityENS4_13SM90_TMA_LOADES1B_vS1C_EENS_8epilogue10collective18CollectiveEpilogueINS1F_23Sm100TmaWarpSpecializedILi4ELi2ELi16ELb1ELb0EEEJSI_NS5_IJNST_ISF_SB_EENST_INSA_ILi16EEESB_EEEEEfSJ_fSJ_NS1F_6fusion15FusionCallbacksIS1J_NS1O_17LinearCombinationIffffLNS_15FloatRoundStyleE2EEESI_S1N_JEEENS4_5SM1004TMEM4LOAD26SM100_TMEM_LOAD_32dp32b16xES1D_NS12_INS13_ILi2ELi4ELi3EEES16_NST_INS5_IJS17_S1L_EEENS5_IJS1L_SB_EEEEEEENS4_39AutoVectorizingCopyWithAssumedAlignmentILi128EEENS4_14SM90_TMA_STOREES22_S24_S24_EEEvvEEEEvNT_6ParamsE) ;  /* 0xffffff6c02a47950 */ /* 0x000fea0003c3ffff */
.L_x_195:
[----:B------:R-:W-:-:S00]  /*9170*/  BRA `(.L_x_195) ;  /* 0xfffffffc00fc7947 */ /* 0x000fc0000383ffff */
[----:B------:R-:W-:-:S00]  /*9180*/  NOP ;  /* 0x0000000000007918 */ /* 0x000fc00000000000 */
[----:B------:R-:W-:-:S00]  /*9190*/  NOP ;  /* 0x0000000000007918 */ /* 0x000fc00000000000 */
[----:B------:R-:W-:-:S00]  /*91a0*/  NOP ;  /* 0x0000000000007918 */ /* 0x000fc00000000000 */
[----:B------:R-:W-:-:S00]  /*91b0*/  NOP ;  /* 0x0000000000007918 */ /* 0x000fc00000000000 */
[----:B------:R-:W-:-:S00]  /*91c0*/  NOP ;  /* 0x0000000000007918 */ /* 0x000fc00000000000 */
[----:B------:R-:W-:-:S00]  /*91d0*/  NOP ;  /* 0x0000000000007918 */ /* 0x000fc00000000000 */
[----:B------:R-:W-:-:S00]  /*91e0*/  NOP ;  /* 0x0000000000007918 */ /* 0x000fc00000000000 */
[----:B------:R-:W-:-:S00]  /*91f0*/  NOP ;  /* 0x0000000000007918 */ /* 0x000fc00000000000 */
.L_x_196:


//--------------------- .nv.global.init           --------------------------
	.section	.nv.global.init,"aw",@progbits
.nv.global.init:
	.type		$str$27,@object
	.size		$str$27,($str$28 - $str$27)
$str$27:
        /*0000*/ 	.byte	0x28, 0x61, 0x64, 0x64, 0x72, 0x65, 0x73, 0x73, 0x20, 0x26, 0x20, 0x6d, 0x61, 0x73, 0x6b, 0x29
        /*0010*/ 	.byte	0x20, 0x3d, 0x3d, 0x20, 0x30, 0x00
	.type		$str$28,@object
	.size		$str$28,($str$26 - $str$28)
$str$28:
        /*0016*/ 	.byte	0x2f, 0x74, 0x6d, 0x70, 0x2f, 0x63, 0x75, 0x74, 0x6c, 0x61, 0x73, 0x73, 0x5f, 0x73, 0x77, 0x65
        /*0026*/ 	.byte	0x65, 0x70, 0x5f, 0x73, 0x72, 0x63, 0x2f, 0x69, 0x6e, 0x63, 0x6c, 0x75, 0x64, 0x65, 0x2f, 0x63
        /*0036*/ 	.byte	0x75, 0x74, 0x65, 0x2f, 0x70, 0x6f, 0x69, 0x6e, 0x74, 0x65, 0x72, 0x5f, 0x66, 0x6c, 0x61, 0x67
        /*0046*/ 	.byte	0x67, 0x65, 0x64, 0x2e, 0x68, 0x70, 0x70, 0x00
	.type		$str$26,@object
	.size		$str$26,($str$25 - $str$26)
$str$26:
        /*004e*/ 	.byte	0x2f, 0x74, 0x6d, 0x70, 0x2f, 0x63, 0x75, 0x74, 0x6c, 0x61, 0x73, 0x73, 0x5f, 0x73, 0x77, 0x65
        /*005e*/ 	.byte	0x65, 0x70, 0x5f, 0x73, 0x72, 0x63, 0x2f, 0x69, 0x6e, 0x63, 0x6c, 0x75, 0x64, 0x65, 0x2f, 0x63
        /*006e*/ 	.byte	0x75, 0x74, 0x65, 0x2f, 0x61, 0x74, 0x6f, 0x6d, 0x2f, 0x63, 0x6f, 0x70, 0x79, 0x5f, 0x74, 0x72
        /*007e*/ 	.byte	0x61, 0x69, 0x74, 0x73, 0x5f, 0x73, 0x6d, 0x31, 0x30, 0x30, 0x2e, 0x68, 0x70, 0x70, 0x00
	.type		$str$25,@object
	.size		$str$25,(__unnamed_1 - $str$25)
$str$25:
        /*008d*/ 	.byte	0x28, 0x28, 0x75, 0x69, 0x6e, 0x74, 0x33, 0x32, 0x5f, 0x74, 0x28, 0x74, 0x68, 0x72, 0x65, 0x61
        /*009d*/ 	.byte	0x64, 0x49, 0x64, 0x78, 0x2e, 0x78, 0x29, 0x20, 0x2f, 0x20, 0x33, 0x32, 0x29, 0x20, 0x25, 0x20
        /*00ad*/ 	.byte	0x34, 0x29, 0x20, 0x3d, 0x3d, 0x20, 0x28, 0x28, 0x28, 0x74, 0x6d, 0x65, 0x6d, 0x5f, 0x61, 0x64
        /*00bd*/ 	.byte	0x64, 0x72, 0x20, 0x3e, 0x3e, 0x20, 0x31, 0x36, 0x29, 0x20, 0x2f, 0x20, 0x33, 0x32, 0x29, 0x20
        /*00cd*/ 	.byte	0x25, 0x20, 0x34, 0x29, 0x00
	.type		__unnamed_1,@object
	.size		__unnamed_1,(__unnamed_2 - __unnamed_1)
__unnamed_1:
        /*00d2*/ 	.byte	0x61, 0x75, 0x74, 0x6f, 0x20, 0x63, 0x75, 0x74, 0x65, 0x3a, 0x3a, 0x61, 0x73, 0x5f, 0x70, 0x6f
        /* <DEDUP_REMOVED lines=23> */
        /*0252*/ 	.byte	0x43, 0x3c, 0x32, 0x30, 0x34, 0x38, 0x3e, 0x3e, 0x3e, 0x3e, 0x5d, 0x00
	.type		__unnamed_2,@object
	.size		__unnamed_2,(.L_2 - __unnamed_2)
__unnamed_2:
        /* <DEDUP_REMOVED lines=42> */
        /*04fe*/ 	.byte	0x3e, 0x5d, 0x00
.L_2:


//--------------------- .nv.shared._ZN7cutlass13device_kernelINS_4gemm6kernel13GemmUniversalIN4cute5tupleIJiiiiEEENS1_10collective13CollectiveMmaINS1_35MainloopSm100TmaUmmaWarpSpecializedILi8ELi2ELi4ENS5_IJNS4_1CILi1EEENSA_ILi4EEESB_EEEEENS5_IJNSA_ILi128EEENSA_ILi64EEENSA_ILi32EEEEEEfNS5_IJlSB_lEEEfSJ_NS4_8TiledMMAINS4_8MMA_AtomIJNS4_17SM100_MMA_TF32_SSINS_10tfloat32_tESN_fLi128ELi64ELNS4_4UMMA5MajorE0ELSP_0ELNSO_7ScaleInE0ELSQ_0EEEEEENS4_6LayoutINS5_IJSB_SB_SB_EEENS5_IJNSA_ILi0EEESV_SV_EEEEENS5_IJNS4_10UnderscoreESY_SY_EEEEENS4_23SM90_TMA_LOAD_MULTICASTENS4_14ComposedLayoutINS4_7SwizzleILi3ELi4ELi3EEENS4_18smem_ptr_flag_bitsILi32EEENST_INS5_IJNSA_ILi8EEESH_EEENS5_IJSH_SB_EEEEEEEvNS4_8identityENS4_13SM90_TMA_LOADES1B_vS1C_EENS_8epilogue10collective18CollectiveEpilogueINS1F_23Sm100TmaWarpSpecializedILi4ELi2ELi16ELb1ELb0EEEJSI_NS5_IJNST_ISF_SB_EENST_INSA_ILi16EEESB_EEEEEfSJ_fSJ_NS1F_6fusion15FusionCallbacksIS1J_NS1O_17LinearCombinationIffffLNS_15FloatRoundStyleE2EEESI_S1N_JEEENS4_5SM1004TMEM4LOAD26SM100_TMEM_LOAD_32dp32b16xES1D_NS12_INS13_ILi2ELi4ELi3EEES16_NST_INS5_IJS17_S1L_EEENS5_IJS1L_SB_EEEEEEENS4_39AutoVectorizingCopyWithAssumedAlignmentILi128EEENS4_14SM90_TMA_STOREES22_S24_S24_EEEvvEEEEvNT_6ParamsE --------------------------
	.section	.nv.shared._ZN7cutlass13device_kernelINS_4gemm6kernel13GemmUniversalIN4cute5tupleIJiiiiEEENS1_10collective13CollectiveMmaINS1_35MainloopSm100TmaUmmaWarpSpecializedILi8ELi2ELi4ENS5_IJNS4_1CILi1EEENSA_ILi4EEESB_EEEEENS5_IJNSA_ILi128EEENSA_ILi64EEENSA_ILi32EEEEEEfNS5_IJlSB_lEEEfSJ_NS4_8TiledMMAINS4_8MMA_AtomIJNS4_17SM100_MMA_TF32_SSINS_10tfloat32_tESN_fLi128ELi64ELNS4_4UMMA5MajorE0ELSP_0ELNSO_7ScaleInE0ELSQ_0EEEEEENS4_6LayoutINS5_IJSB_SB_SB_EEENS5_IJNSA_ILi0EEESV_SV_EEEEENS5_IJNS4_10UnderscoreESY_SY_EEEEENS4_23SM90_TMA_LOAD_MULTICASTENS4_14ComposedLayoutINS4_7SwizzleILi3ELi4ELi3EEENS4_18smem_ptr_flag_bitsILi32EEENST_INS5_IJNSA_ILi8EEESH_EEENS5_IJSH_SB_EEEEEEEvNS4_8identityENS4_13SM90_TMA_LOADES1B_vS1C_EENS_8epilogue10collective18CollectiveEpilogueINS1F_23Sm100TmaWarpSpecializedILi4ELi2ELi16ELb1ELb0EEEJSI_NS5_IJNST_ISF_SB_EENST_INSA_ILi16EEESB_EEEEEfSJ_fSJ_NS1F_6fusion15FusionCallbacksIS1J_NS1O_17LinearCombinationIffffLNS_15FloatRoundStyleE2EEESI_S1N_JEEENS4_5SM1004TMEM4LOAD26SM100_TMEM_LOAD_32dp32b16xES1D_NS12_INS13_ILi2ELi4ELi3EEES16_NST_INS5_IJS17_S1L_EEENS5_IJS1L_SB_EEEEEEENS4_39AutoVectorizingCopyWithAssumedAlignmentILi128EEENS4_14SM90_TMA_STOREES22_S24_S24_EEEvvEEEEvNT_6ParamsE,"aw",@nobits
	.sectionflags	@""
	.align	16
	.zero		1024


//--------------------- .nv.shared.reserved.0     --------------------------
	.section	.nv.shared.reserved.0,"aw",@nobits
	.weak		__nv_reservedSMEM_offset_0_alias
	.size		__nv_reservedSMEM_offset_0_alias, 0, 64
	.other		__nv_reservedSMEM_offset_0_alias,@"STO_CUDA_RESERVED_SHARED STV_DEFAULT"
__nv_reservedSMEM_offset_0_alias:
	.zero		0
.nv.shared.reserved.0:
	.zero		64
	.weak		__nv_reservedSMEM_tcgen05_partition
	.type		__nv_reservedSMEM_tcgen05_partition,@object
	.size		__nv_reservedSMEM_tcgen05_partition,(.L_0 - __nv_reservedSMEM_tcgen05_partition)
__nv_reservedSMEM_tcgen05_partition:
	.zero		32
.L_0:


//--------------------- .nv.global                --------------------------
	.section	.nv.global,"aw",@nobits
.nv.global:
	.type		_ZN40_INTERNAL_c7167f12_4_k_cu_c52a6cc4_234304cute1_E,@object
	.size		_ZN40_INTERNAL_c7167f12_4_k_cu_c52a6cc4_234304cute1_E,(_ZN40_INTERNAL_c7167f12_4_k_cu_c52a6cc4_234304cuda3std3__45__cpo6cbeginE - _ZN40_INTERNAL_c7167f12_4_k_cu_c52a6cc4_234304cute1_E)
_ZN40_INTERNAL_c7167f12_4_k_cu_c52a6cc4_234304cute1_E:
	.zero		1
	.type		_ZN40_INTERNAL_c7167f12_4_k_cu_c52a6cc4_234304cuda3std3__45__cpo6cbeginE,@object
	.size		_ZN40_INTERNAL_c7167f12_4_k_cu_c52a6cc4_234304cuda3std3__45__cpo6cbeginE,(_ZN40_INTERNAL_c7167f12_4_k_cu_c52a6cc4_234304cuda3std3__48in_placeE - _ZN40_INTERNAL_c7167f12_4_k_cu_c52a6cc4_234304cuda3std3__45__cpo6cbeginE)
_ZN40_INTERNAL_c7167f12_4_k_cu_c52a6cc4_234304cuda3std3__45__cpo6cbeginE:
	.zero		1
	.type		_ZN40_INTERNAL_c7167f12_4_k_cu_c52a6cc4_234304cuda3std3__48in_placeE,@object
	.size		_ZN40_INTERNAL_c7167f12_4_k_cu_c52a6cc4_234304cuda3std3__48in_placeE,(_ZN40_INTERNAL_c7167f12_4_k_cu_c52a6cc4_234304cuda3std6ranges3__45__cpo9iter_moveE - _ZN40_INTERNAL_c7167f12_4_k_cu_c52a6cc4_234304cuda3std3__48in_placeE)
_ZN40_INTERNAL_c7167f12_4_k_cu_c52a6cc4_234304cuda3std3__48in_placeE:
	.zero		1
	.type		_ZN40_INTERNAL_c7167f12_4_k_cu_c52a6cc4_234304cuda3std6ranges3__45__cpo9iter_moveE,@object
	.size		_ZN40_INTERNAL_c7167f12_4_k_cu_c52a6cc4_234304cuda3std6ranges3__45__cpo9iter_moveE,(_ZN40_INTERNAL_c7167f12_4_k_cu_c52a6cc4_234304cuda3std3__45__cpo5beginE - _ZN40_INTERNAL_c7167f12_4_k_cu_c52a6cc4_234304cuda3std6ranges3__45__cpo9iter_moveE)
_ZN40_INTERNAL_c7167f12_4_k_cu_c52a6cc4_234304cuda3std6ranges3__45__cpo9iter_moveE:
	.zero		1
	.type		_ZN40_INTERNAL_c7167f12_4_k_cu_c52a6cc4_234304cuda3std3__45__cpo5beginE,@object
	.size		_ZN40_INTERNAL_c7167f12_4_k_cu_c52a6cc4_234304cuda3std3__45__cpo5beginE,(_ZN40_INTERNAL_c7167f12_4_k_cu_c52a6cc4_234304cuda3std3__442_GLOBAL__N__c7167f12_4_k_cu_c52a6cc4_234306ignoreE - _ZN40_INTERNAL_c7167f12_4_k_cu_c52a6cc4_234304cuda3std3__45__cpo5beginE)
_ZN40_INTERNAL_c7167f12_4_k_cu_c52a6cc4_234304cuda3std3__45__cpo5beginE:
	.zero		1
	.type		_ZN40_INTERNAL_c7167f12_4_k_cu_c52a6cc4_234304cuda3std3__442_GLOBAL__N__c7167f12_4_k_cu_c52a6cc4_234306ignoreE,@object
	.size		_ZN40_INTERNAL_c7167f12_4_k_cu_c52a6cc4_234304cuda3std3__442_GLOBAL__N__c7167f12_4_k_cu_c52a6cc4_234306ignoreE,(_ZN40_INTERNAL_c7167f12_4_k_cu_c52a6cc4_234304cute7productE - _ZN40_INTERNAL_c7167f12_4_k_cu_c52a6cc4_234304cuda3std3__442_GLOBAL__N__c7167f12_4_k_cu_c52a6cc4_234306ignoreE)
_ZN40_INTERNAL_c7167f12_4_k_cu_c52a6cc4_234304cuda3std3__442_GLOBAL__N__c7167f12_4_k_cu_c52a6cc4_234306ignoreE:
	.zero		1
	.type		_ZN40_INTERNAL_c7167f12_4_k_cu_c52a6cc4_234304cute7productE,@object
	.size		_ZN40_INTERNAL_c7167f12_4_k_cu_c52a6cc4_234304cute7productE,(_ZN40_INTERNAL_c7167f12_4_k_cu_c52a6cc4_234304cuda3std3__45__cpo3endE - _ZN40_INTERNAL_c7167f12_4_k_cu_c52a6cc4_234304cute7productE)
_ZN40_INTERNAL_c7167f12_4_k_cu_c52a6cc4_234304cute7productE:
	.zero		1
	.type		_ZN40_INTERNAL_c7167f12_4_k_cu_c52a6cc4_234304cuda3std3__45__cpo3endE,@object
	.size		_ZN40_INTERNAL_c7167f12_4_k_cu_c52a6cc4_234304cuda3std3__45__cpo3endE,(_ZN40_INTERNAL_c7167f12_4_k_cu_c52a6cc4_234304cuda3std3__419piecewise_constructE - _ZN40_INTERNAL_c7167f12_4_k_cu_c52a6cc4_234304cuda3std3__45__cpo3endE)
_ZN40_INTERNAL_c7167f12_4_k_cu_c52a6cc4_234304cuda3std3__45__cpo3endE:
	.zero		1
	.type		_ZN40_INTERNAL_c7167f12_4_k_cu_c52a6cc4_234304cuda3std3__419piecewise_constructE,@object
	.size		_ZN40_INTERNAL_c7167f12_4_k_cu_c52a6cc4_234304cuda3std3__419piecewise_constructE,(_ZN40_INTERNAL_c7167f12_4_k_cu_c52a6cc4_234304cuda3std3__45__cpo4cendE - _ZN40_INTERNAL_c7167f12_4_k_cu_c52a6cc4_234304cuda3std3__419piecewise_constructE)
_ZN40_INTERNAL_c7167f12_4_k_cu_c52a6cc4_234304cuda3std3__419piecewise_constructE:
	.zero		1
	.type		_ZN40_INTERNAL_c7167f12_4_k_cu_c52a6cc4_234304cuda3std3__45__cpo4cendE,@object
	.size		_ZN40_INTERNAL_c7167f12_4_k_cu_c52a6cc4_234304cuda3std3__45__cpo4cendE,(_ZN40_INTERNAL_c7167f12_4_k_cu_c52a6cc4_234304cuda3std6ranges3__45__cpo4swapE - _ZN40_INTERNAL_c7167f12_4_k_cu_c52a6cc4_234304cuda3std3__45__cpo4cendE)
_ZN40_INTERNAL_c7167f12_4_k_cu_c52a6cc4_234304cuda3std3__45__cpo4cendE:
	.zero		1
	.type		_ZN40_INTERNAL_c7167f12_4_k_cu_c52a6cc4_234304cuda3std6ranges3__45__cpo4swapE,@object
	.size		_ZN40_INTERNAL_c7167f12_4_k_cu_c52a6cc4_234304cuda3std6ranges3__45__cpo4swapE,(.L_10 - _ZN40_INTERNAL_c7167f12_4_k_cu_c52a6cc4_234304cuda3std6ranges3__45__cpo4swapE)
_ZN40_INTERNAL_c7167f12_4_k_cu_c52a6cc4_234304cuda3std6ranges3__45__cpo4swapE:
	.zero		1
.L_10:


//--------------------- .nv.constant0._ZN7cutlass13device_kernelINS_4gemm6kernel13GemmUniversalIN4cute5tupleIJiiiiEEENS1_10collective13CollectiveMmaINS1_35MainloopSm100TmaUmmaWarpSpecializedILi8ELi2ELi4ENS5_IJNS4_1CILi1EEENSA_ILi4EEESB_EEEEENS5_IJNSA_ILi128EEENSA_ILi64EEENSA_ILi32EEEEEEfNS5_IJlSB_lEEEfSJ_NS4_8TiledMMAINS4_8MMA_AtomIJNS4_17SM100_MMA_TF32_SSINS_10tfloat32_tESN_fLi128ELi64ELNS4_4UMMA5MajorE0ELSP_0ELNSO_7ScaleInE0ELSQ_0EEEEEENS4_6LayoutINS5_IJSB_SB_SB_EEENS5_IJNSA_ILi0EEESV_SV_EEEEENS5_IJNS4_10UnderscoreESY_SY_EEEEENS4_23SM90_TMA_LOAD_MULTICASTENS4_14ComposedLayoutINS4_7SwizzleILi3ELi4ELi3EEENS4_18smem_ptr_flag_bitsILi32EEENST_INS5_IJNSA_ILi8EEESH_EEENS5_IJSH_SB_EEEEEEEvNS4_8identityENS4_13SM90_TMA_LOADES1B_vS1C_EENS_8epilogue10collective18CollectiveEpilogueINS1F_23Sm100TmaWarpSpecializedILi4ELi2ELi16ELb1ELb0EEEJSI_NS5_IJNST_ISF_SB_EENST_INSA_ILi16EEESB_EEEEEfSJ_fSJ_NS1F_6fusion15FusionCallbacksIS1J_NS1O_17LinearCombinationIffffLNS_15FloatRoundStyleE2EEESI_S1N_JEEENS4_5SM1004TMEM4LOAD26SM100_TMEM_LOAD_32dp32b16xES1D_NS12_INS13_ILi2ELi4ELi3EEES16_NST_INS5_IJS17_S1L_EEENS5_IJS1L_SB_EEEEEEENS4_39AutoVectorizingCopyWithAssumedAlignmentILi128EEENS4_14SM90_TMA_STOREES22_S24_S24_EEEvvEEEEvNT_6ParamsE --------------------------
	.section	.nv.constant0._ZN7cutlass13device_kernelINS_4gemm6kernel13GemmUniversalIN4cute5tupleIJiiiiEEENS1_10collective13CollectiveMmaINS1_35MainloopSm100TmaUmmaWarpSpecializedILi8ELi2ELi4ENS5_IJNS4_1CILi1EEENSA_ILi4EEESB_EEEEENS5_IJNSA_ILi128EEENSA_ILi64EEENSA_ILi32EEEEEEfNS5_IJlSB_lEEEfSJ_NS4_8TiledMMAINS4_8MMA_AtomIJNS4_17SM100_MMA_TF32_SSINS_10tfloat32_tESN_fLi128ELi64ELNS4_4UMMA5MajorE0ELSP_0ELNSO_7ScaleInE0ELSQ_0EEEEEENS4_6LayoutINS5_IJSB_SB_SB_EEENS5_IJNSA_ILi0EEESV_SV_EEEEENS5_IJNS4_10UnderscoreESY_SY_EEEEENS4_23SM90_TMA_LOAD_MULTICASTENS4_14ComposedLayoutINS4_7SwizzleILi3ELi4ELi3EEENS4_18smem_ptr_flag_bitsILi32EEENST_INS5_IJNSA_ILi8EEESH_EEENS5_IJSH_SB_EEEEEEEvNS4_8identityENS4_13SM90_TMA_LOADES1B_vS1C_EENS_8epilogue10collective18CollectiveEpilogueINS1F_23Sm100TmaWarpSpecializedILi4ELi2ELi16ELb1ELb0EEEJSI_NS5_IJNST_ISF_SB_EENST_INSA_ILi16EEESB_EEEEEfSJ_fSJ_NS1F_6fusion15FusionCallbacksIS1J_NS1O_17LinearCombinationIffffLNS_15FloatRoundStyleE2EEESI_S1N_JEEENS4_5SM1004TMEM4LOAD26SM100_TMEM_LOAD_32dp32b16xES1D_NS12_INS13_ILi2ELi4ELi3EEES16_NST_INS5_IJS17_S1L_EEENS5_IJS1L_SB_EEEEEEENS4_39AutoVectorizingCopyWithAssumedAlignmentILi128EEENS4_14SM90_TMA_STOREES22_S24_S24_EEEvvEEEEvNT_6ParamsE,"a",@progbits
	.sectionflags	@""
	.align	4
.nv.constant0._ZN7cutlass13device_kernelINS_4gemm6kernel13GemmUniversalIN4cute5tupleIJiiiiEEENS1_10collective13CollectiveMmaINS1_35MainloopSm100TmaUmmaWarpSpecializedILi8ELi2ELi4ENS5_IJNS4_1CILi1EEENSA_ILi4EEESB_EEEEENS5_IJNSA_ILi128EEENSA_ILi64EEENSA_ILi32EEEEEEfNS5_IJlSB_lEEEfSJ_NS4_8TiledMMAINS4_8MMA_AtomIJNS4_17SM100_MMA_TF32_SSINS_10tfloat32_tESN_fLi128ELi64ELNS4_4UMMA5MajorE0ELSP_0ELNSO_7ScaleInE0ELSQ_0EEEEEENS4_6LayoutINS5_IJSB_SB_SB_EEENS5_IJNSA_ILi0EEESV_SV_EEEEENS5_IJNS4_10UnderscoreESY_SY_EEEEENS4_23SM90_TMA_LOAD_MULTICASTENS4_14ComposedLayoutINS4_7SwizzleILi3ELi4ELi3EEENS4_18smem_ptr_flag_bitsILi32EEENST_INS5_IJNSA_ILi8EEESH_EEENS5_IJSH_SB_EEEEEEEvNS4_8identityENS4_13SM90_TMA_LOADES1B_vS1C_EENS_8epilogue10collective18CollectiveEpilogueINS1F_23Sm100TmaWarpSpecializedILi4ELi2ELi16ELb1ELb0EEEJSI_NS5_IJNST_ISF_SB_EENST_INSA_ILi16EEESB_EEEEEfSJ_fSJ_NS1F_6fusion15FusionCallbacksIS1J_NS1O_17LinearCombinationIffffLNS_15FloatRoundStyleE2EEESI_S1N_JEEENS4_5SM1004TMEM4LOAD26SM100_TMEM_LOAD_32dp32b16xES1D_NS12_INS13_ILi2ELi4ELi3EEES16_NST_INS5_IJS17_S1L_EEENS5_IJS1L_SB_EEEEEEENS4_39AutoVectorizingCopyWithAssumedAlignmentILi128EEENS4_14SM90_TMA_STOREES22_S24_S24_EEEvvEEEEvNT_6ParamsE:
	.zero		2944


//--------------------- SYMBOLS --------------------------

	.type		.nv.reservedSmem.offset0,@object
	.size		.nv.reservedSmem.offset0,0x4
	.type		.nv.reservedSmem.cap,@object
	.size		.nv.reservedSmem.cap,0x4
	.type		__assertfail,@function
